	.target	sm_90a

	.elftype	@"ET_EXEC"


//--------------------- .note.nv.tkinfo           --------------------------
	.section	.note.nv.tkinfo,"",@"SHT_NOTE"
	.sectionflags	@"SHF_NOTE_NV_TKINFO"
	.tkinfo
        /*0018*/ 	.word	0x00000002
        /*0030*/ 	.string	""
        /*0030*/ 	.string	"ptxas"
        /*0030*/ 	.string	"Cuda compilation tools, release 13.0, V13.0.88"
        /*0030*/ 	.string	"Build cuda_13.0.r13.0/compiler.36424714_0"
        /*0030*/ 	.string	"-v  -suppress-debug-info  -lineinfo  -arch sm_90a "



//--------------------- .note.nv.cuinfo           --------------------------
	.section	.note.nv.cuinfo,"",@"SHT_NOTE"
	.sectionflags	@"SHF_NOTE_NV_CUINFO"
        /*0018*/ 	.short	0x0002
        /*001a*/ 	.short	0x005a
        /*001c*/ 	.short	0x0082
	.zero		2


//--------------------- .nv.info                  --------------------------
	.section	.nv.info,"",@"SHT_CUDA_INFO"
	.align	4


	//----- nvinfo : EIATTR_REGCOUNT
	.align		4
        /*0000*/ 	.byte	0x04, 0x2f
        /*0002*/ 	.short	(.L_1 - .L_0)
	.align		4
.L_0:
        /*0004*/ 	.word	index@(matmul_kernel)
        /*0008*/ 	.word	0x000000a8


	//----- nvinfo : EIATTR_FRAME_SIZE
	.align		4
.L_1:
        /*000c*/ 	.byte	0x04, 0x11
        /*000e*/ 	.short	(.L_3 - .L_2)
	.align		4
.L_2:
        /*0010*/ 	.word	index@(matmul_kernel)
        /*0014*/ 	.word	0x00000000


	//----- nvinfo : EIATTR_MIN_STACK_SIZE
	.align		4
.L_3:
        /*0018*/ 	.byte	0x04, 0x12
        /*001a*/ 	.short	(.L_5 - .L_4)
	.align		4
.L_4:
        /*001c*/ 	.word	index@(matmul_kernel)
        /*0020*/ 	.word	0x00000000
.L_5:


//--------------------- .nv.compat                --------------------------
	.section	.nv.compat,"",@"SHT_CUDA_COMPAT_INFO"
	.align	4
        /*0000*/ 	.byte	0x02, 0x09, 0x01, 0x00, 0x02, 0x02, 0x04, 0x00, 0x02, 0x05, 0x05, 0x00, 0x03, 0x07, 0x01, 0x01
        /*0010*/ 	.byte	0x02, 0x03, 0x00, 0x00, 0x02, 0x06, 0x01, 0x00, 0x04, 0x0b, 0x08, 0x00, 0x00, 0x00, 0x00, 0x00
        /*0020*/ 	.byte	0x00, 0x00, 0x00, 0x00


//--------------------- .nv.info.matmul_kernel    --------------------------
	.section	.nv.info.matmul_kernel,"",@"SHT_CUDA_INFO"
	.sectionflags	@""
	.align	4


	//----- nvinfo : EIATTR_CUDA_API_VERSION
	.align		4
        /*0000*/ 	.byte	0x04, 0x37
        /*0002*/ 	.short	(.L_7 - .L_6)
.L_6:
        /*0004*/ 	.word	0x00000082


	//----- nvinfo : EIATTR_KPARAM_INFO
	.align		4
.L_7:
        /*0008*/ 	.byte	0x04, 0x17
        /*000a*/ 	.short	(.L_9 - .L_8)
.L_8:
        /*000c*/ 	.word	0x00000000
        /*0010*/ 	.short	0x000d
        /*0012*/ 	.short	0x0048
        /*0014*/ 	.byte	0x00, 0xf4, 0x21, 0x00


	//----- nvinfo : EIATTR_KPARAM_INFO
	.align		4
.L_9:
        /*0018*/ 	.byte	0x04, 0x17
        /*001a*/ 	.short	(.L_11 - .L_10)
.L_10:
        /*001c*/ 	.word	0x00000000
        /*0020*/ 	.short	0x000c
        /*0022*/ 	.short	0x0040
        /*0024*/ 	.byte	0x00, 0xf4, 0x21, 0x00


	//----- nvinfo : EIATTR_KPARAM_INFO
	.align		4
.L_11:
        /*0028*/ 	.byte	0x04, 0x17
        /*002a*/ 	.short	(.L_13 - .L_12)
.L_12:
        /*002c*/ 	.word	0x00000000
        /*0030*/ 	.short	0x000b
        /*0032*/ 	.short	0x0038
        /*0034*/ 	.byte	0x00, 0xf0, 0x11, 0x00


	//----- nvinfo : EIATTR_KPARAM_INFO
	.align		4
.L_13:
        /*0038*/ 	.byte	0x04, 0x17
        /*003a*/ 	.short	(.L_15 - .L_14)
.L_14:
        /*003c*/ 	.word	0x00000000
        /*0040*/ 	.short	0x000a
        /*0042*/ 	.short	0x0034
        /*0044*/ 	.byte	0x00, 0xf0, 0x11, 0x00


	//----- nvinfo : EIATTR_KPARAM_INFO
	.align		4
.L_15:
        /*0048*/ 	.byte	0x04, 0x17
        /*004a*/ 	.short	(.L_17 - .L_16)
.L_16:
        /*004c*/ 	.word	0x00000000
        /*0050*/ 	.short	0x0009
        /*0052*/ 	.short	0x0030
        /*0054*/ 	.byte	0x00, 0xf0, 0x11, 0x00


	//----- nvinfo : EIATTR_KPARAM_INFO
	.align		4
.L_17:
        /*0058*/ 	.byte	0x04, 0x17
        /*005a*/ 	.short	(.L_19 - .L_18)
.L_18:
        /*005c*/ 	.word	0x00000000
        /*0060*/ 	.short	0x0008
        /*0062*/ 	.short	0x002c
        /*0064*/ 	.byte	0x00, 0xf0, 0x11, 0x00


	//----- nvinfo : EIATTR_KPARAM_INFO
	.align		4
.L_19:
        /*0068*/ 	.byte	0x04, 0x17
        /*006a*/ 	.short	(.L_21 - .L_20)
.L_20:
        /*006c*/ 	.word	0x00000000
        /*0070*/ 	.short	0x0007
        /*0072*/ 	.short	0x0028
        /*0074*/ 	.byte	0x00, 0xf0, 0x11, 0x00


	//----- nvinfo : EIATTR_KPARAM_INFO
	.align		4
.L_21:
        /*0078*/ 	.byte	0x04, 0x17
        /*007a*/ 	.short	(.L_23 - .L_22)
.L_22:
        /*007c*/ 	.word	0x00000000
        /*0080*/ 	.short	0x0006
        /*0082*/ 	.short	0x0024
        /*0084*/ 	.byte	0x00, 0xf0, 0x11, 0x00


	//----- nvinfo : EIATTR_KPARAM_INFO
	.align		4
.L_23:
        /*0088*/ 	.byte	0x04, 0x17
        /*008a*/ 	.short	(.L_25 - .L_24)
.L_24:
        /*008c*/ 	.word	0x00000000
        /*0090*/ 	.short	0x0005
        /*0092*/ 	.short	0x0020
        /*0094*/ 	.byte	0x00, 0xf0, 0x11, 0x00


	//----- nvinfo : EIATTR_KPARAM_INFO
	.align		4
.L_25:
        /*0098*/ 	.byte	0x04, 0x17
        /*009a*/ 	.short	(.L_27 - .L_26)
.L_26:
        /*009c*/ 	.word	0x00000000
        /*00a0*/ 	.short	0x0004
        /*00a2*/ 	.short	0x001c
        /*00a4*/ 	.byte	0x00, 0xf0, 0x11, 0x00


	//----- nvinfo : EIATTR_KPARAM_INFO
	.align		4
.L_27:
        /*00a8*/ 	.byte	0x04, 0x17
        /*00aa*/ 	.short	(.L_29 - .L_28)
.L_28:
        /*00ac*/ 	.word	0x00000000
        /*00b0*/ 	.short	0x0003
        /*00b2*/ 	.short	0x0018
        /*00b4*/ 	.byte	0x00, 0xf0, 0x11, 0x00


	//----- nvinfo : EIATTR_KPARAM_INFO
	.align		4
.L_29:
        /*00b8*/ 	.byte	0x04, 0x17
        /*00ba*/ 	.short	(.L_31 - .L_30)
.L_30:
        /*00bc*/ 	.word	0x00000000
        /*00c0*/ 	.short	0x0002
        /*00c2*/ 	.short	0x0010
        /*00c4*/ 	.byte	0x00, 0xf4, 0x21, 0x00


	//----- nvinfo : EIATTR_KPARAM_INFO
	.align		4
.L_31:
        /*00c8*/ 	.byte	0x04, 0x17
        /*00ca*/ 	.short	(.L_33 - .L_32)
.L_32:
        /*00cc*/ 	.word	0x00000000
        /*00d0*/ 	.short	0x0001
        /*00d2*/ 	.short	0x0008
        /*00d4*/ 	.byte	0x00, 0xf4, 0x21, 0x00


	//----- nvinfo : EIATTR_KPARAM_INFO
	.align		4
.L_33:
        /*00d8*/ 	.byte	0x04, 0x17
        /*00da*/ 	.short	(.L_35 - .L_34)
.L_34:
        /*00dc*/ 	.word	0x00000000
        /*00e0*/ 	.short	0x0000
        /*00e2*/ 	.short	0x0000
        /*00e4*/ 	.byte	0x00, 0xf4, 0x21, 0x00


	//----- nvinfo : EIATTR_EXPLICIT_CLUSTER
	.align		4
.L_35:
        /*00e8*/ 	.byte	0x01, 0x3e
	.zero		2


	//----- nvinfo : EIATTR_CTA_PER_CLUSTER
	.align		4
        /*00ec*/ 	.byte	0x04, 0x3d
        /*00ee*/ 	.short	(.L_37 - .L_36)
.L_36:
        /*00f0*/ 	.word	0x00000004
        /*00f4*/ 	.word	0x00000001
        /*00f8*/ 	.word	0x00000001


	//----- nvinfo : EIATTR_SPARSE_MMA_MASK
	.align		4
.L_37:
        /*00fc*/ 	.byte	0x03, 0x50
        /*00fe*/ 	.short	0x0000


	//----- nvinfo : EIATTR_MAXREG_COUNT
	.align		4
        /*0100*/ 	.byte	0x03, 0x1b
        /*0102*/ 	.short	0x00ff


	//----- nvinfo : EIATTR_NUM_BARRIERS
	.align		4
        /*0104*/ 	.byte	0x02, 0x4c
        /*0106*/ 	.byte	0x01
	.zero		1


	//----- nvinfo : EIATTR_MERCURY_ISA_VERSION
	.align		4
        /*0108*/ 	.byte	0x03, 0x5f
        /*010a*/ 	.short	0x0101


	//----- nvinfo : EIATTR_EXIT_INSTR_OFFSETS
	.align		4
        /*010c*/ 	.byte	0x04, 0x1c
        /*010e*/ 	.short	(.L_39 - .L_38)


	//   ....[0]....
.L_38:
        /*0110*/ 	.word	0x00003f40


	//   ....[1]....
        /*0114*/ 	.word	0x00003f60


	//----- nvinfo : EIATTR_REQNTID
	.align		4
.L_39:
        /*0118*/ 	.byte	0x04, 0x10
        /*011a*/ 	.short	(.L_41 - .L_40)
.L_40:
        /*011c*/ 	.word	0x00000080
        /*0120*/ 	.word	0x00000001
        /*0124*/ 	.word	0x00000001


	//----- nvinfo : EIATTR_CBANK_PARAM_SIZE
	.align		4
.L_41:
        /*0128*/ 	.byte	0x03, 0x19
        /*012a*/ 	.short	0x0050


	//----- nvinfo : EIATTR_PARAM_CBANK
	.align		4
        /*012c*/ 	.byte	0x04, 0x0a
        /*012e*/ 	.short	(.L_43 - .L_42)
	.align		4
.L_42:
        /*0130*/ 	.word	index@(.nv.constant0.matmul_kernel)
        /*0134*/ 	.short	0x0210
        /*0136*/ 	.short	0x0050


	//----- nvinfo : EIATTR_SW_WAR
	.align		4
.L_43:
        /*0138*/ 	.byte	0x04, 0x36
        /*013a*/ 	.short	(.L_45 - .L_44)
.L_44:
        /*013c*/ 	.word	0x00000008
.L_45:


//--------------------- .nv.callgraph             --------------------------
	.section	.nv.callgraph,"",@"SHT_CUDA_CALLGRAPH"
	.align	4
	.sectionentsize	8
	.align		4
        /*0000*/ 	.word	0x00000000
	.align		4
        /*0004*/ 	.word	0xffffffff
	.align		4
        /*0008*/ 	.word	0x00000000
	.align		4
        /*000c*/ 	.word	0xfffffffe
	.align		4
        /*0010*/ 	.word	0x00000000
	.align		4
        /*0014*/ 	.word	0xfffffffd
	.align		4
        /*0018*/ 	.word	0x00000000
	.align		4
        /*001c*/ 	.word	0xfffffffc


//--------------------- .text.matmul_kernel       --------------------------
	.section	.text.matmul_kernel,"ax",@progbits
	.align	128
        .global         matmul_kernel
        .type           matmul_kernel,@function
        .size           matmul_kernel,(.L_x_4 - matmul_kernel)
        .other          matmul_kernel,@"STO_CUDA_ENTRY STV_DEFAULT"
matmul_kernel:
.text.matmul_kernel:
[----:B------:R-:W0:Y:S08]  /*0000*/  LDC R1, c[0x0][0x28] ;  /* 0x00000a00ff017b82 */ /* 0x000e300000000800 */
[----:B------:R-:W1:Y:S01]  /*0010*/  LDC.64 R30, c[0x0][0x228] ;  /* 0x00008a00ff1e7b82 */ /* 0x000e620000000a00 */
[----:B------:R-:W-:Y:S01]  /*0020*/  ULDC.64 UR16, c[0x0][0x208] ;  /* 0x0000820000107ab9 */ /* 0x000fe20000000a00 */
[----:B------:R-:W-:-:S06]  /*0030*/  ULDC UR11, c[0x0][0x230] ;  /* 0x00008c00000b7ab9 */ /* 0x000fcc0000000800 */
[----:B------:R-:W2:Y:S08]  /*0040*/  S2UR UR4, SR_CTAID.X ;  /* 0x00000000000479c3 */ /* 0x000eb00000002500 */
[----:B------:R-:W3:Y:S01]  /*0050*/  LDC R83, c[0x0][0x230] ;  /* 0x00008c00ff537b82 */ /* 0x000ee20000000800 */
[----:B-1----:R-:W-:-:S07]  /*0060*/  VIADD R0, R31, 0x7f ;  /* 0x0000007f1f007836 */ /* 0x002fce0000000000 */
[----:B------:R-:W1:Y:S01]  /*0070*/  S2UR UR10, SR_CgaCtaId ;  /* 0x00000000000a79c3 */ /* 0x000e620000008800 */
[----:B------:R-:W-:Y:S02]  /*0080*/  SHF.R.S32.HI R3, RZ, 0x1f, R0 ;  /* 0x0000001fff037819 */ /* 0x000fe40000011400 */
[----:B--2---:R-:W-:Y:S01]  /*0090*/  I2FP.F32.U32 R5, UR4 ;  /* 0x0000000400057c45 */ /* 0x004fe20008201000 */
[----:B------:R-:W-:Y:S01]  /*00a0*/  ULDC UR4, c[0x0][0x150] ;  /* 0x0000540000047ab9 */ /* 0x000fe20000000800 */
[----:B------:R-:W-:-:S03]  /*00b0*/  LEA.HI R3, R3, R0, RZ, 0x7 ;  /* 0x0000000003037211 */ /* 0x000fc600078f38ff */
[----:B------:R-:W-:Y:S01]  /*00c0*/  FMUL R5, R5, UR4 ;  /* 0x0000000405057c20 */ /* 0x000fe20008400000 */
[----:B------:R-:W-:Y:S01]  /*00d0*/  SHF.R.S32.HI R3, RZ, 0x7, R3 ;  /* 0x00000007ff037819 */ /* 0x000fe20000011403 */
[----:B---3--:R-:W-:-:S04]  /*00e0*/  VIADD R83, R83, 0x3f ;  /* 0x0000003f53537836 */ /* 0x008fc80000000000 */
[----:B------:R-:W-:Y:S01]  /*00f0*/  IMAD.SHL.U32 R4, R3, 0x8, RZ ;  /* 0x0000000803047824 */ /* 0x000fe200078e00ff */
[----:B------:R-:W2:Y:S04]  /*0100*/  F2I.U32.TRUNC.NTZ R5, R5 ;  /* 0x0000000500057305 */ /* 0x000ea8000020f000 */
[----:B------:R-:W-:-:S04]  /*0110*/  IABS R7, R4 ;  /* 0x0000000400077213 */ /* 0x000fc80000000000 */
[----:B------:R-:W3:Y:S01]  /*0120*/  I2F.RP R0, R7 ;  /* 0x0000000700007306 */ /* 0x000ee20000209400 */
[----:B--2---:R-:W-:-:S07]  /*0130*/  IABS R11, R5 ;  /* 0x00000005000b7213 */ /* 0x004fce0000000000 */
[----:B---3--:R-:W2:Y:S02]  /*0140*/  MUFU.RCP R0, R0 ;  /* 0x0000000000007308 */ /* 0x008ea40000001000 */
[----:B--2---:R-:W-:Y:S01]  /*0150*/  VIADD R2, R0, 0xffffffe ;  /* 0x0ffffffe00027836 */ /* 0x004fe20000000000 */
[----:B------:R-:W-:-:S05]  /*0160*/  IABS R0, R4 ;  /* 0x0000000400007213 */ /* 0x000fca0000000000 */
[----:B------:R2:W3:Y:S01]  /*0170*/  F2I.FTZ.U32.TRUNC.NTZ R3, R2 ;  /* 0x0000000200037305 */ /* 0x0004e2000021f000 */
[----:B------:R-:W-:Y:S02]  /*0180*/  IMAD.MOV R0, RZ, RZ, -R0 ;  /* 0x000000ffff007224 */ /* 0x000fe400078e0a00 */
[----:B--2---:R-:W-:Y:S02]  /*0190*/  IMAD.MOV.U32 R2, RZ, RZ, RZ ;  /* 0x000000ffff027224 */ /* 0x004fe400078e00ff */
[----:B---3--:R-:W-:-:S04]  /*01a0*/  IMAD.MOV R6, RZ, RZ, -R3 ;  /* 0x000000ffff067224 */ /* 0x008fc800078e0a03 */
[----:B------:R-:W-:-:S04]  /*01b0*/  IMAD R9, R6, R7, RZ ;  /* 0x0000000706097224 */ /* 0x000fc800078e02ff */
[----:B------:R-:W-:-:S06]  /*01c0*/  IMAD.HI.U32 R2, R3, R9, R2 ;  /* 0x0000000903027227 */ /* 0x000fcc00078e0002 */
[----:B------:R-:W-:-:S04]  /*01d0*/  IMAD.HI.U32 R2, R2, R11, RZ ;  /* 0x0000000b02027227 */ /* 0x000fc800078e00ff */
[----:B------:R-:W-:-:S05]  /*01e0*/  IMAD R0, R2, R0, R11 ;  /* 0x0000000002007224 */ /* 0x000fca00078e020b */
[----:B------:R-:W-:-:S13]  /*01f0*/  ISETP.GT.U32.AND P1, PT, R7, R0, PT ;  /* 0x000000000700720c */ /* 0x000fda0003f24070 */
[----:B------:R-:W-:Y:S02]  /*0200*/  @!P1 IMAD.IADD R0, R0, 0x1, -R7 ;  /* 0x0000000100009824 */ /* 0x000fe400078e0a07 */
[----:B------:R-:W-:Y:S01]  /*0210*/  @!P1 VIADD R2, R2, 0x1 ;  /* 0x0000000102029836 */ /* 0x000fe20000000000 */
[----:B------:R-:W-:Y:S02]  /*0220*/  ISETP.NE.AND P1, PT, R4, RZ, PT ;  /* 0x000000ff0400720c */ /* 0x000fe40003f25270 */
[----:B------:R-:W-:Y:S02]  /*0230*/  ISETP.GE.U32.AND P0, PT, R0, R7, PT ;  /* 0x000000070000720c */ /* 0x000fe40003f06070 */
[----:B------:R-:W-:-:S04]  /*0240*/  LOP3.LUT R0, R5, R4, RZ, 0x3c, !PT ;  /* 0x0000000405007212 */ /* 0x000fc800078e3cff */
[----:B------:R-:W-:Y:S01]  /*0250*/  ISETP.GE.AND P2, PT, R0, RZ, PT ;  /* 0x000000ff0000720c */ /* 0x000fe20003f46270 */
[----:B------:R-:W-:-:S05]  /*0260*/  VIADD R0, R30, 0x3f ;  /* 0x0000003f1e007836 */ /* 0x000fca0000000000 */
[----:B------:R-:W-:Y:S01]  /*0270*/  SHF.R.S32.HI R3, RZ, 0x1f, R0 ;  /* 0x0000001fff037819 */ /* 0x000fe20000011400 */
[----:B------:R-:W-:-:S03]  /*0280*/  @P0 VIADD R2, R2, 0x1 ;  /* 0x0000000102020836 */ /* 0x000fc60000000000 */
[----:B------:R-:W-:-:S03]  /*0290*/  LEA.HI R3, R3, R0, RZ, 0x6 ;  /* 0x0000000003037211 */ /* 0x000fc600078f30ff */
[----:B------:R-:W-:Y:S01]  /*02a0*/  @!P2 IMAD.MOV R2, RZ, RZ, -R2 ;  /* 0x000000ffff02a224 */ /* 0x000fe200078e0a02 */
[----:B------:R-:W-:-:S05]  /*02b0*/  @!P1 LOP3.LUT R2, RZ, R4, RZ, 0x33, !PT ;  /* 0x00000004ff029212 */ /* 0x000fca00078e33ff */
[----:B------:R-:W-:Y:S02]  /*02c0*/  IMAD.SHL.U32 R6, R2, 0x8, RZ ;  /* 0x0000000802067824 */ /* 0x000fe400078e00ff */
[----:B------:R-:W-:-:S03]  /*02d0*/  IMAD.MOV R2, RZ, RZ, -R2 ;  /* 0x000000ffff027224 */ /* 0x000fc600078e0a02 */
[----:B------:R-:W-:Y:S01]  /*02e0*/  LEA.HI.SX32 R3, R3, -R6, 0x1a ;  /* 0x8000000603037211 */ /* 0x000fe200078fd2ff */
[----:B------:R-:W-:-:S03]  /*02f0*/  IMAD R11, R4, R2, R5 ;  /* 0x00000002040b7224 */ /* 0x000fc600078e0205 */
[----:B------:R-:W-:-:S04]  /*0300*/  VIMNMX R8, R3, 0x8, PT ;  /* 0x0000000803087848 */ /* 0x000fc80003fe0100 */
[-C--:B------:R-:W-:Y:S02]  /*0310*/  IABS R7, R8.reuse ;  /* 0x0000000800077213 */ /* 0x080fe40000000000 */
[----:B------:R-:W-:Y:S02]  /*0320*/  IABS R4, R8 ;  /* 0x0000000800047213 */ /* 0x000fe40000000000 */
[----:B------:R-:W2:Y:S01]  /*0330*/  I2F.RP R0, R7 ;  /* 0x0000000700007306 */ /* 0x000ea20000209400 */
[C---:B------:R-:W-:Y:S02]  /*0340*/  R2UR UR5, R8.reuse ;  /* 0x00000000080572ca */ /* 0x040fe400000e0000 */
[----:B------:R-:W-:-:S11]  /*0350*/  R2UR UR6, R8 ;  /* 0x00000000080672ca */ /* 0x000fd600000e0000 */
[----:B------:R-:W-:Y:S01]  /*0360*/  UISETP.NE.AND UP0, UPT, UR5, URZ, UPT ;  /* 0x0000003f0500728c */ /* 0x000fe2000bf05270 */
[----:B--2---:R-:W2:Y:S01]  /*0370*/  MUFU.RCP R0, R0 ;  /* 0x0000000000007308 */ /* 0x004ea20000001000 */
[----:B-1----:R-:W-:-:S04]  /*0380*/  USHF.L.U32 UR5, UR10, 0x5, URZ ;  /* 0x000000050a057899 */ /* 0x002fc8000800063f */
[----:B------:R-:W-:Y:S01]  /*0390*/  ULOP3.LUT UR5, UR5, 0x60, URZ, 0xc0, !UPT ;  /* 0x0000006005057892 */ /* 0x000fe2000f8ec03f */
[----:B--2---:R-:W-:Y:S02]  /*03a0*/  VIADD R3, R0, 0xffffffe ;  /* 0x0ffffffe00037836 */ /* 0x004fe40000000000 */
[----:B------:R-:W-:-:S04]  /*03b0*/  IMAD.MOV R0, RZ, RZ, -R4 ;  /* 0x000000ffff007224 */ /* 0x000fc800078e0a04 */
[----:B------:R-:W1:Y:S02]  /*03c0*/  F2I.FTZ.U32.TRUNC.NTZ R3, R3 ;  /* 0x0000000300037305 */ /* 0x000e64000021f000 */
[----:B-1----:R-:W-:-:S04]  /*03d0*/  IMAD.MOV R9, RZ, RZ, -R3 ;  /* 0x000000ffff097224 */ /* 0x002fc800078e0a03 */
[----:B------:R-:W-:Y:S01]  /*03e0*/  IMAD.MOV.U32 R2, RZ, RZ, R9 ;  /* 0x000000ffff027224 */ /* 0x000fe200078e0009 */
[----:B------:R-:W-:-:S03]  /*03f0*/  IABS R9, R11 ;  /* 0x0000000b00097213 */ /* 0x000fc60000000000 */
[----:B------:R-:W-:Y:S02]  /*0400*/  IMAD R5, R2, R7, RZ ;  /* 0x0000000702057224 */ /* 0x000fe400078e02ff */
[----:B------:R-:W-:-:S04]  /*0410*/  IMAD.MOV.U32 R2, RZ, RZ, RZ ;  /* 0x000000ffff027224 */ /* 0x000fc800078e00ff */
[----:B------:R-:W-:-:S06]  /*0420*/  IMAD.HI.U32 R2, R3, R5, R2 ;  /* 0x0000000503027227 */ /* 0x000fcc00078e0002 */
[----:B------:R-:W-:-:S04]  /*0430*/  IMAD.HI.U32 R2, R2, R9, RZ ;  /* 0x0000000902027227 */ /* 0x000fc800078e00ff */
[----:B------:R-:W-:-:S05]  /*0440*/  IMAD R0, R2, R0, R9 ;  /* 0x0000000002007224 */ /* 0x000fca00078e0209 */
[----:B------:R-:W-:-:S13]  /*0450*/  ISETP.GT.U32.AND P1, PT, R7, R0, PT ;  /* 0x000000000700720c */ /* 0x000fda0003f24070 */
[----:B------:R-:W-:Y:S02]  /*0460*/  @!P1 IMAD.IADD R0, R0, 0x1, -R7 ;  /* 0x0000000100009824 */ /* 0x000fe400078e0a07 */
[----:B------:R-:W-:-:S03]  /*0470*/  @!P1 VIADD R2, R2, 0x1 ;  /* 0x0000000102029836 */ /* 0x000fc60000000000 */
[----:B------:R-:W-:Y:S02]  /*0480*/  ISETP.GE.U32.AND P0, PT, R0, R7, PT ;  /* 0x000000070000720c */ /* 0x000fe40003f06070 */
[----:B------:R-:W-:-:S04]  /*0490*/  LOP3.LUT R0, R11, R8, RZ, 0x3c, !PT ;  /* 0x000000080b007212 */ /* 0x000fc800078e3cff */
[----:B------:R-:W-:Y:S02]  /*04a0*/  ISETP.GE.AND P2, PT, R0, RZ, PT ;  /* 0x000000ff0000720c */ /* 0x000fe40003f46270 */
[----:B------:R-:W1:Y:S05]  /*04b0*/  S2R R0, SR_TID.X ;  /* 0x0000000000007919 */ /* 0x000e6a0000002100 */
[----:B------:R-:W-:Y:S01]  /*04c0*/  @P0 VIADD R2, R2, 0x1 ;  /* 0x0000000102020836 */ /* 0x000fe20000000000 */
[----:B------:R-:W-:-:S05]  /*04d0*/  ISETP.GT.AND P0, PT, R83, 0x3f, PT ;  /* 0x0000003f5300780c */ /* 0x000fca0003f04270 */
[----:B------:R-:W-:-:S05]  /*04e0*/  @!P2 IMAD.MOV R2, RZ, RZ, -R2 ;  /* 0x000000ffff02a224 */ /* 0x000fca00078e0a02 */
[----:B------:R-:W-:-:S09]  /*04f0*/  R2UR UR4, R2 ;  /* 0x00000000020472ca */ /* 0x000fd200000e0000 */
[----:B------:R-:W-:-:S04]  /*0500*/  @!UP0 ULOP3.LUT UR4, URZ, UR6, URZ, 0x33, !UPT ;  /* 0x000000063f048292 */ /* 0x000fc8000f8e333f */
[----:B------:R-:W-:Y:S02]  /*0510*/  UIADD3 UR6, -UR4, URZ, URZ ;  /* 0x0000003f04067290 */ /* 0x000fe4000fffe13f */
[----:B------:R-:W-:Y:S01]  /*0520*/  ULEA UR5, UR4, UR5, 0x7 ;  /* 0x0000000504057291 */ /* 0x000fe2000f8e383f */
[----:B-1----:R-:W-:Y:S02]  /*0530*/  SHF.R.U32.HI R2, RZ, 0x6, R0 ;  /* 0x00000006ff027819 */ /* 0x002fe40000011600 */
[----:B------:R-:W-:Y:S01]  /*0540*/  UMOV UR4, 0x400 ;  /* 0x0000040000047882 */ /* 0x000fe20000000000 */
[----:B------:R-:W-:Y:S01]  /*0550*/  IMAD R3, R8, UR6, R11 ;  /* 0x0000000608037c24 */ /* 0x000fe2000f8e020b */
[----:B------:R-:W-:Y:S01]  /*0560*/  SGXT.U32 R2, R2, 0x1 ;  /* 0x000000010202781a */ /* 0x000fe20000000000 */
[----:B------:R-:W-:Y:S01]  /*0570*/  ULEA UR10, UR10, UR4, 0x18 ;  /* 0x000000040a0a7291 */ /* 0x000fe2000f8ec03f */
[----:B------:R-:W-:Y:S01]  /*0580*/  LOP3.LUT R102, R0, 0x3f, RZ, 0xc0, !PT ;  /* 0x0000003f00667812 */ /* 0x000fe200078ec0ff */
[----:B------:R-:W-:Y:S01]  /*0590*/  IMAD.IADD R21, R6, 0x1, R3 ;  /* 0x0000000106157824 */ /* 0x000fe200078e0203 */
[----:B------:R-:W-:-:S02]  /*05a0*/  LOP3.LUT R3, R2, UR5, RZ, 0xfc, !PT ;  /* 0x0000000502037c12 */ /* 0x000fc4000f8efcff */
[----:B------:R-:W-:Y:S01]  /*05b0*/  LOP3.LUT R4, R0, 0x7f, RZ, 0xc0, !PT ;  /* 0x0000007f00047812 */ /* 0x000fe200078ec0ff */
[----:B------:R-:W-:Y:S01]  /*05c0*/  IMAD R20, R21, 0x40, R102 ;  /* 0x0000004015147824 */ /* 0x000fe200078e0266 */
[C---:B------:R-:W-:Y:S02]  /*05d0*/  LOP3.LUT R5, R3.reuse, 0x2, RZ, 0xfc, !PT ;  /* 0x0000000203057812 */ /* 0x040fe400078efcff */
[C---:B------:R-:W-:Y:S02]  /*05e0*/  LOP3.LUT R6, R3.reuse, 0x4, RZ, 0xfc, !PT ;  /* 0x0000000403067812 */ /* 0x040fe400078efcff */
[C---:B------:R-:W-:Y:S02]  /*05f0*/  LOP3.LUT R7, R3.reuse, 0x6, RZ, 0xfc, !PT ;  /* 0x0000000603077812 */ /* 0x040fe400078efcff */
[C---:B------:R-:W-:Y:S02]  /*0600*/  LOP3.LUT R8, R3.reuse, 0x8, RZ, 0xfc, !PT ;  /* 0x0000000803087812 */ /* 0x040fe400078efcff */
[----:B------:R-:W-:-:S02]  /*0610*/  LOP3.LUT R9, R3, 0xa, RZ, 0xfc, !PT ;  /* 0x0000000a03097812 */ /* 0x000fc400078efcff */
[C---:B------:R-:W-:Y:S02]  /*0620*/  LOP3.LUT R10, R3.reuse, 0xc, RZ, 0xfc, !PT ;  /* 0x0000000c030a7812 */ /* 0x040fe400078efcff */
        /* <DEDUP_REMOVED lines=8> */
[----:B------:R-:W-:Y:S01]  /*06b0*/  LOP3.LUT R19, R3, 0x1e, RZ, 0xfc, !PT ;  /* 0x0000001e03137812 */ /* 0x000fe200078efcff */
[----:B0-----:R-:W-:Y:S06]  /*06c0*/  @P0 BRA `(.L_x_0) ;  /* 0x0000000000280947 */ /* 0x001fec0003800000 */
[----:B------:R-:W-:Y:S01]  /*06d0*/  IMAD.SHL.U32 R21, R0, 0x8, RZ ;  /* 0x0000000800157824 */ /* 0x000fe200078e00ff */
[----:B------:R-:W-:Y:S02]  /*06e0*/  CS2R R24, SRZ ;  /* 0x0000000000187805 */ /* 0x000fe4000001ff00 */
[----:B------:R-:W-:Y:S02]  /*06f0*/  CS2R R26, SRZ ;  /* 0x00000000001a7805 */ /* 0x000fe4000001ff00 */
[----:B------:R-:W-:Y:S02]  /*0700*/  CS2R R28, SRZ ;  /* 0x00000000001c7805 */ /* 0x000fe4000001ff00 */
[----:B------:R-:W-:Y:S02]  /*0710*/  CS2R R30, SRZ ;  /* 0x00000000001e7805 */ /* 0x000fe4000001ff00 */
[----:B------:R-:W-:Y:S02]  /*0720*/  CS2R R32, SRZ ;  /* 0x0000000000207805 */ /* 0x000fe4000001ff00 */
[----:B------:R-:W-:-:S02]  /*0730*/  CS2R R34, SRZ ;  /* 0x0000000000227805 */ /* 0x000fc4000001ff00 */
[----:B------:R-:W-:Y:S02]  /*0740*/  CS2R R36, SRZ ;  /* 0x0000000000247805 */ /* 0x000fe4000001ff00 */
[----:B------:R-:W-:Y:S01]  /*0750*/  CS2R R38, SRZ ;  /* 0x0000000000267805 */ /* 0x000fe2000001ff00 */
[----:B------:R-:W-:Y:S06]  /*0760*/  BRA `(.L_x_1) ;  /* 0x0000002c00787947 */ /* 0x000fec0003800000 */
.L_x_0:
[----:B------:R-:W-:Y:S01]  /*0770*/  IABS R42, R31 ;  /* 0x0000001f002a7213 */ /* 0x000fe20000000000 */
[----:B------:R-:W-:Y:S01]  /*0780*/  ULDC UR4, c[0x0][0x240] ;  /* 0x0000900000047ab9 */ /* 0x000fe20000000800 */
[----:B------:R-:W-:Y:S01]  /*0790*/  IABS R45, R30 ;  /* 0x0000001e002d7213 */ /* 0x000fe20000000000 */
[----:B------:R-:W-:Y:S01]  /*07a0*/  ULDC.64 UR12, c[0x0][0x218] ;  /* 0x00008600000c7ab9 */ /* 0x000fe20000000a00 */
[----:B------:R-:W0:Y:S01]  /*07b0*/  I2F.RP R21, R42 ;  /* 0x0000002a00157306 */ /* 0x000e220000209400 */
[----:B------:R-:W-:Y:S01]  /*07c0*/  IABS R33, R15 ;  /* 0x0000000f00217213 */ /* 0x000fe20000000000 */
[----:B------:R-:W-:Y:S01]  /*07d0*/  ULDC UR5, c[0x0][0x234] ;  /* 0x00008d0000057ab9 */ /* 0x000fe20000000800 */
[----:B------:R-:W-:Y:S01]  /*07e0*/  IABS R34, R14 ;  /* 0x0000000e00227213 */ /* 0x000fe20000000000 */
[----:B------:R-:W-:Y:S01]  /*07f0*/  ULDC UR6, c[0x0][0x23c] ;  /* 0x00008f0000067ab9 */ /* 0x000fe20000000800 */
[----:B------:R-:W-:Y:S01]  /*0800*/  IABS R36, R13 ;  /* 0x0000000d00247213 */ /* 0x000fe20000000000 */
[----:B------:R-:W-:Y:S01]  /*0810*/  ULDC.64 UR8, c[0x0][0x210] ;  /* 0x0000840000087ab9 */ /* 0x000fe20000000a00 */
[----:B------:R-:W-:Y:S01]  /*0820*/  IABS R40, R9 ;  /* 0x0000000900287213 */ /* 0x000fe20000000000 */
[----:B------:R-:W1:Y:S01]  /*0830*/  I2F.RP R26, R45 ;  /* 0x0000002d001a7306 */ /* 0x000e620000209400 */
[----:B------:R-:W-:Y:S01]  /*0840*/  IABS R39, R10 ;  /* 0x0000000a00277213 */ /* 0x000fe20000000000 */
[----:B------:R-:W-:Y:S01]  /*0850*/  IMAD R102, R102, UR6, RZ ;  /* 0x0000000666667c24 */ /* 0x000fe2000f8e02ff */
[----:B------:R-:W-:Y:S01]  /*0860*/  IABS R41, R3 ;  /* 0x0000000300297213 */ /* 0x000fe20000000000 */
[----:B------:R-:W-:Y:S01]  /*0870*/  USHF.L.U32 UR18, UR6, 0x6, URZ ;  /* 0x0000000606127899 */ /* 0x000fe2000800063f */
[----:B------:R-:W-:Y:S01]  /*0880*/  IABS R43, R6 ;  /* 0x00000006002b7213 */ /* 0x000fe20000000000 */
[----:B------:R-:W-:Y:S01]  /*0890*/  UMOV UR7, URZ ;  /* 0x0000003f00077c82 */ /* 0x000fe20008000000 */
[----:B------:R-:W-:Y:S01]  /*08a0*/  IABS R44, R5 ;  /* 0x00000005002c7213 */ /* 0x000fe20000000000 */
[----:B0-----:R-:W0:Y:S01]  /*08b0*/  MUFU.RCP R21, R21 ;  /* 0x0000001500157308 */ /* 0x001e220000001000 */
[----:B------:R-:W-:Y:S01]  /*08c0*/  IABS R46, R20 ;  /* 0x00000014002e7213 */ /* 0x000fe20000000000 */
[----:B------:R-:W-:Y:S01]  /*08d0*/  USHF.R.S32.HI UR19, URZ, 0x1f, UR18 ;  /* 0x0000001f3f137899 */ /* 0x000fe20008011412 */
[----:B------:R-:W-:-:S02]  /*08e0*/  LEA.HI R104, R0, 0x2e, RZ, 0x1a ;  /* 0x0000002e00687811 */ /* 0x000fc400078fd0ff */
[C---:B------:R-:W-:Y:S02]  /*08f0*/  LEA.HI R106, R0.reuse, 0x1e, RZ, 0x1a ;  /* 0x0000001e006a7811 */ /* 0x040fe400078fd0ff */
[----:B------:R-:W-:Y:S01]  /*0900*/  LEA.HI R108, R0, 0xe, RZ, 0x1a ;  /* 0x0000000e006c7811 */ /* 0x000fe200078fd0ff */
[----:B-1----:R-:W1:Y:S01]  /*0910*/  MUFU.RCP R26, R26 ;  /* 0x0000001a001a7308 */ /* 0x002e620000001000 */
[C---:B------:R-:W-:Y:S02]  /*0920*/  LOP3.LUT R110, R2.reuse, 0x34, RZ, 0xfc, !PT ;  /* 0x00000034026e7812 */ /* 0x040fe400078efcff */
[C---:B------:R-:W-:Y:S02]  /*0930*/  LOP3.LUT R112, R2.reuse, 0x32, RZ, 0xfc, !PT ;  /* 0x0000003202707812 */ /* 0x040fe400078efcff */
[C---:B------:R-:W-:Y:S02]  /*0940*/  LOP3.LUT R114, R2.reuse, 0x30, RZ, 0xfc, !PT ;  /* 0x0000003002727812 */ /* 0x040fe400078efcff */
[C---:B------:R-:W-:Y:S01]  /*0950*/  LOP3.LUT R116, R2.reuse, 0x2c, RZ, 0xfc, !PT ;  /* 0x0000002c02747812 */ /* 0x040fe200078efcff */
[----:B0-----:R-:W-:Y:S01]  /*0960*/  VIADD R22, R21, 0xffffffe ;  /* 0x0ffffffe15167836 */ /* 0x001fe20000000000 */
[----:B------:R-:W-:-:S02]  /*0970*/  LOP3.LUT R118, R2, 0x2a, RZ, 0xfc, !PT ;  /* 0x0000002a02767812 */ /* 0x000fc400078efcff */
[C---:B------:R-:W-:Y:S01]  /*0980*/  LOP3.LUT R120, R2.reuse, 0x28, RZ, 0xfc, !PT ;  /* 0x0000002802787812 */ /* 0x040fe200078efcff */
[----:B------:R0:W2:Y:S01]  /*0990*/  F2I.FTZ.U32.TRUNC.NTZ R23, R22 ;  /* 0x0000001600177305 */ /* 0x0000a2000021f000 */
[C---:B------:R-:W-:Y:S02]  /*09a0*/  LOP3.LUT R122, R2.reuse, 0x26, RZ, 0xfc, !PT ;  /* 0x00000026027a7812 */ /* 0x040fe400078efcff */
[----:B------:R-:W-:Y:S01]  /*09b0*/  LOP3.LUT R124, R2, 0x24, RZ, 0xfc, !PT ;  /* 0x00000024027c7812 */ /* 0x000fe200078efcff */
[----:B-1----:R-:W-:Y:S01]  /*09c0*/  VIADD R24, R26, 0xffffffe ;  /* 0x0ffffffe1a187836 */ /* 0x002fe20000000000 */
[----:B------:R-:W-:Y:S02]  /*09d0*/  IABS R26, R19 ;  /* 0x00000013001a7213 */ /* 0x000fe40000000000 */
[C---:B------:R-:W-:Y:S01]  /*09e0*/  LOP3.LUT R126, R2.reuse, 0x22, RZ, 0xfc, !PT ;  /* 0x00000022027e7812 */ /* 0x040fe200078efcff */
[----:B------:R1:W3:Y:S01]  /*09f0*/  F2I.FTZ.U32.TRUNC.NTZ R25, R24 ;  /* 0x0000001800197305 */ /* 0x0002e2000021f000 */
[----:B0-----:R-:W-:Y:S01]  /*0a00*/  IMAD.MOV.U32 R22, RZ, RZ, RZ ;  /* 0x000000ffff167224 */ /* 0x001fe200078e00ff */
[----:B------:R-:W-:-:S02]  /*0a10*/  LOP3.LUT R128, R2, 0x20, RZ, 0xfc, !PT ;  /* 0x0000002002807812 */ /* 0x000fc400078efcff */
[C---:B------:R-:W-:Y:S02]  /*0a20*/  LOP3.LUT R130, R2.reuse, 0x1c, RZ, 0xfc, !PT ;  /* 0x0000001c02827812 */ /* 0x040fe400078efcff */
[C---:B------:R-:W-:Y:S01]  /*0a30*/  LOP3.LUT R132, R2.reuse, 0x1a, RZ, 0xfc, !PT ;  /* 0x0000001a02847812 */ /* 0x040fe200078efcff */
[--C-:B--2---:R-:W-:Y:S01]  /*0a40*/  IMAD.MOV R27, RZ, RZ, -R23.reuse ;  /* 0x000000ffff1b7224 */ /* 0x104fe200078e0a17 */
[C---:B------:R-:W-:Y:S01]  /*0a50*/  LOP3.LUT R134, R2.reuse, 0x18, RZ, 0xfc, !PT ;  /* 0x0000001802867812 */ /* 0x040fe200078efcff */
[----:B-1----:R-:W-:Y:S01]  /*0a60*/  IMAD.MOV.U32 R24, RZ, RZ, RZ ;  /* 0x000000ffff187224 */ /* 0x002fe200078e00ff */
[C---:B------:R-:W-:Y:S01]  /*0a70*/  LOP3.LUT R136, R2.reuse, 0x16, RZ, 0xfc, !PT ;  /* 0x0000001602887812 */ /* 0x040fe200078efcff */
[----:B------:R-:W-:Y:S01]  /*0a80*/  IMAD R27, R27, R42, RZ ;  /* 0x0000002a1b1b7224 */ /* 0x000fe200078e02ff */
[C---:B------:R-:W-:Y:S02]  /*0a90*/  LOP3.LUT R138, R2.reuse, 0x14, RZ, 0xfc, !PT ;  /* 0x00000014028a7812 */ /* 0x040fe400078efcff */
[----:B------:R-:W-:Y:S01]  /*0aa0*/  LOP3.LUT R140, R2, 0x12, RZ, 0xfc, !PT ;  /* 0x00000012028c7812 */ /* 0x000fe200078efcff */
[----:B------:R-:W-:Y:S01]  /*0ab0*/  IMAD.HI.U32 R23, R23, R27, R22 ;  /* 0x0000001b17177227 */ /* 0x000fe200078e0016 */
[----:B------:R-:W-:-:S02]  /*0ac0*/  IABS R27, R18 ;  /* 0x00000012001b7213 */ /* 0x000fc40000000000 */
[C---:B------:R-:W-:Y:S01]  /*0ad0*/  LOP3.LUT R142, R2.reuse, 0x10, RZ, 0xfc, !PT ;  /* 0x00000010028e7812 */ /* 0x040fe200078efcff */
[----:B---3--:R-:W-:Y:S01]  /*0ae0*/  IMAD.MOV R28, RZ, RZ, -R25 ;  /* 0x000000ffff1c7224 */ /* 0x008fe200078e0a19 */
[C---:B------:R-:W-:Y:S01]  /*0af0*/  LOP3.LUT R144, R2.reuse, 0xc, RZ, 0xfc, !PT ;  /* 0x0000000c02907812 */ /* 0x040fe200078efcff */
[C---:B------:R-:W-:Y:S01]  /*0b00*/  IMAD.HI.U32 R22, R23.reuse, R27, RZ ;  /* 0x0000001b17167227 */ /* 0x040fe200078e00ff */
[C---:B------:R-:W-:Y:S02]  /*0b10*/  LOP3.LUT R146, R2.reuse, 0xa, RZ, 0xfc, !PT ;  /* 0x0000000a02927812 */ /* 0x040fe400078efcff */
[----:B------:R-:W-:Y:S01]  /*0b20*/  LOP3.LUT R148, R2, 0x8, RZ, 0xfc, !PT ;  /* 0x0000000802947812 */ /* 0x000fe200078efcff */
[----:B------:R-:W-:Y:S01]  /*0b30*/  IMAD R29, R28, R45, RZ ;  /* 0x0000002d1c1d7224 */ /* 0x000fe200078e02ff */
[----:B------:R-:W-:Y:S01]  /*0b40*/  IABS R28, R17 ;  /* 0x00000011001c7213 */ /* 0x000fe20000000000 */
[----:B------:R-:W-:Y:S01]  /*0b50*/  IMAD.MOV R22, RZ, RZ, -R22 ;  /* 0x000000ffff167224 */ /* 0x000fe200078e0a16 */
[C---:B------:R-:W-:Y:S01]  /*0b60*/  LOP3.LUT R53, R2.reuse, 0x6, RZ, 0xfc, !PT ;  /* 0x0000000602357812 */ /* 0x040fe200078efcff */
[----:B------:R-:W-:Y:S01]  /*0b70*/  IMAD.HI.U32 R21, R23, R26, RZ ;  /* 0x0000001a17157227 */ /* 0x000fe200078e00ff */
[----:B------:R-:W-:-:S02]  /*0b80*/  LOP3.LUT R52, R2, 0x4, RZ, 0xfc, !PT ;  /* 0x0000000402347812 */ /* 0x000fc400078efcff */
[C---:B------:R-:W-:Y:S01]  /*0b90*/  LOP3.LUT R51, R2.reuse, 0x2, RZ, 0xfc, !PT ;  /* 0x0000000202337812 */ /* 0x040fe200078efcff */
[----:B------:R-:W-:Y:S01]  /*0ba0*/  IMAD.HI.U32 R38, R25, R29, R24 ;  /* 0x0000001d19267227 */ /* 0x000fe200078e0018 */
[----:B------:R-:W-:Y:S02]  /*0bb0*/  IABS R29, R16 ;  /* 0x00000010001d7213 */ /* 0x000fe40000000000 */
[----:B------:R-:W-:Y:S01]  /*0bc0*/  LOP3.LUT R85, R2, 0x36, RZ, 0xfc, !PT ;  /* 0x0000003602557812 */ /* 0x000fe200078efcff */
[----:B------:R-:W-:Y:S01]  /*0bd0*/  IMAD R24, R42, R22, R27 ;  /* 0x000000162a187224 */ /* 0x000fe200078e021b */
[C---:B------:R-:W-:Y:S01]  /*0be0*/  LOP3.LUT R87, R2.reuse, 0x38, RZ, 0xfc, !PT ;  /* 0x0000003802577812 */ /* 0x040fe200078efcff */
[C---:B------:R-:W-:Y:S01]  /*0bf0*/  IMAD.HI.U32 R22, R23.reuse, R28, RZ ;  /* 0x0000001c17167227 */ /* 0x040fe200078e00ff */
[----:B------:R-:W-:Y:S02]  /*0c00*/  LOP3.LUT R89, R2, 0x3a, RZ, 0xfc, !PT ;  /* 0x0000003a02597812 */ /* 0x000fe400078efcff */
[----:B------:R-:W-:Y:S01]  /*0c10*/  ISETP.GT.U32.AND P1, PT, R42, R24, PT ;  /* 0x000000182a00720c */ /* 0x000fe20003f24070 */
[----:B------:R-:W-:Y:S01]  /*0c20*/  IMAD.MOV R21, RZ, RZ, -R21 ;  /* 0x000000ffff157224 */ /* 0x000fe200078e0a15 */
[----:B------:R-:W-:Y:S01]  /*0c30*/  LOP3.LUT R91, R2, 0x3c, RZ, 0xfc, !PT ;  /* 0x0000003c025b7812 */ /* 0x000fe200078efcff */
[----:B------:R-:W-:Y:S01]  /*0c40*/  IMAD.HI.U32 R25, R23, R29, RZ ;  /* 0x0000001d17197227 */ /* 0x000fe200078e00ff */
[----:B------:R-:W-:-:S02]  /*0c50*/  LEA.HI R98, R0, 0x3e, RZ, 0x1a ;  /* 0x0000003e00627811 */ /* 0x000fc400078fd0ff */
[C---:B------:R-:W-:Y:S01]  /*0c60*/  LOP3.LUT R99, R4.reuse, 0x10, RZ, 0x3c, !PT ;  /* 0x0000001004637812 */ /* 0x040fe200078e3cff */
[----:B------:R-:W-:Y:S01]  /*0c70*/  IMAD.MOV R27, RZ, RZ, -R22 ;  /* 0x000000ffff1b7224 */ /* 0x000fe200078e0a16 */
[----:B------:R-:W-:Y:S01]  /*0c80*/  LOP3.LUT R100, R4, 0x20, RZ, 0x3c, !PT ;  /* 0x0000002004647812 */ /* 0x000fe200078e3cff */
[----:B------:R-:W-:Y:S01]  /*0c90*/  IMAD R21, R42, R21, R26 ;  /* 0x000000152a157224 */ /* 0x000fe200078e021a */
[----:B------:R-:W-:Y:S01]  /*0ca0*/  LOP3.LUT R101, R4, 0x30, RZ, 0x3c, !PT ;  /* 0x0000003004657812 */ /* 0x000fe200078e3cff */
[----:B------:R-:W-:-:S03]  /*0cb0*/  IMAD.HI.U32 R22, R23, R33, RZ ;  /* 0x0000002117167227 */ /* 0x000fc600078e00ff */
[----:B------:R-:W-:Y:S01]  /*0cc0*/  ISETP.GT.U32.AND P0, PT, R42, R21, PT ;  /* 0x000000152a00720c */ /* 0x000fe20003f04070 */
[----:B------:R-:W-:-:S04]  /*0cd0*/  IMAD.HI.U32 R26, R23, R34, RZ ;  /* 0x00000022171a7227 */ /* 0x000fc800078e00ff */
[----:B------:R-:W-:Y:S02]  /*0ce0*/  IMAD.MOV R32, RZ, RZ, -R25 ;  /* 0x000000ffff207224 */ /* 0x000fe400078e0a19 */
[----:B------:R-:W-:Y:S02]  /*0cf0*/  IMAD R25, R42, R27, R28 ;  /* 0x0000001b2a197224 */ /* 0x000fe400078e021c */
[----:B------:R-:W-:-:S03]  /*0d00*/  IMAD.HI.U32 R27, R23, R36, RZ ;  /* 0x00000024171b7227 */ /* 0x000fc600078e00ff */
[C---:B------:R-:W-:Y:S01]  /*0d10*/  ISETP.GT.U32.AND P2, PT, R42.reuse, R25, PT ;  /* 0x000000192a00720c */ /* 0x040fe20003f44070 */
[----:B------:R-:W-:Y:S02]  /*0d20*/  IMAD.MOV R22, RZ, RZ, -R22 ;  /* 0x000000ffff167224 */ /* 0x000fe400078e0a16 */
[----:B------:R-:W-:Y:S02]  /*0d30*/  IMAD.MOV R35, RZ, RZ, -R26 ;  /* 0x000000ffff237224 */ /* 0x000fe400078e0a1a */
[C---:B------:R-:W-:Y:S01]  /*0d40*/  IMAD R26, R42.reuse, R32, R29 ;  /* 0x000000202a1a7224 */ /* 0x040fe200078e021d */
[----:B------:R-:W-:Y:S01]  /*0d50*/  IABS R32, R12 ;  /* 0x0000000c00207213 */ /* 0x000fe20000000000 */
[----:B------:R-:W-:Y:S02]  /*0d60*/  IMAD.MOV R29, RZ, RZ, -R27 ;  /* 0x000000ffff1d7224 */ /* 0x000fe400078e0a1b */
[C---:B------:R-:W-:Y:S01]  /*0d70*/  IMAD R27, R42.reuse, R22, R33 ;  /* 0x000000162a1b7224 */ /* 0x040fe200078e0221 */
[----:B------:R-:W-:Y:S01]  /*0d80*/  IABS R22, R11 ;  /* 0x0000000b00167213 */ /* 0x000fe20000000000 */
[----:B------:R-:W-:-:S02]  /*0d90*/  IMAD R28, R42, R35, R34 ;  /* 0x000000232a1c7224 */ /* 0x000fc400078e0222 */
[----:B------:R-:W-:Y:S01]  /*0da0*/  IMAD.MOV.U32 R34, RZ, RZ, R32 ;  /* 0x000000ffff227224 */ /* 0x000fe200078e0020 */
[C---:B------:R-:W-:Y:S01]  /*0db0*/  ISETP.GT.U32.AND P4, PT, R42.reuse, R27, PT ;  /* 0x0000001b2a00720c */ /* 0x040fe20003f84070 */
[C---:B------:R-:W-:Y:S01]  /*0dc0*/  IMAD R29, R42.reuse, R29, R36 ;  /* 0x0000001d2a1d7224 */ /* 0x040fe200078e0224 */
[----:B------:R-:W-:Y:S01]  /*0dd0*/  ISETP.GT.U32.AND P5, PT, R42, R28, PT ;  /* 0x0000001c2a00720c */ /* 0x000fe20003fa4070 */
[----:B------:R-:W-:Y:S02]  /*0de0*/  IMAD.MOV.U32 R36, RZ, RZ, R22 ;  /* 0x000000ffff247224 */ /* 0x000fe400078e0016 */
[----:B------:R-:W-:-:S04]  /*0df0*/  IMAD.HI.U32 R22, R23, R34, RZ ;  /* 0x0000002217167227 */ /* 0x000fc800078e00ff */
[----:B------:R-:W-:-:S04]  /*0e00*/  IMAD.HI.U32 R32, R23, R36, RZ ;  /* 0x0000002417207227 */ /* 0x000fc800078e00ff */
[----:B------:R-:W-:Y:S02]  /*0e10*/  IMAD.MOV R35, RZ, RZ, -R22 ;  /* 0x000000ffff237224 */ /* 0x000fe400078e0a16 */
[----:B------:R-:W-:-:S04]  /*0e20*/  IMAD.HI.U32 R33, R23, R40, RZ ;  /* 0x0000002817217227 */ /* 0x000fc800078e00ff */
[----:B------:R-:W-:Y:S02]  /*0e30*/  IMAD.MOV R37, RZ, RZ, -R32 ;  /* 0x000000ffff257224 */ /* 0x000fe400078e0a20 */
[----:B------:R-:W-:-:S04]  /*0e40*/  IMAD.HI.U32 R22, R23, R39, RZ ;  /* 0x0000002717167227 */ /* 0x000fc800078e00ff */
[----:B------:R-:W-:Y:S02]  /*0e50*/  IMAD R32, R42, R35, R34 ;  /* 0x000000232a207224 */ /* 0x000fe400078e0222 */
[----:B------:R-:W-:-:S04]  /*0e60*/  IMAD.HI.U32 R34, R23, R41, RZ ;  /* 0x0000002917227227 */ /* 0x000fc800078e00ff */
[----:B------:R-:W-:Y:S02]  /*0e70*/  IMAD.MOV R35, RZ, RZ, -R33 ;  /* 0x000000ffff237224 */ /* 0x000fe400078e0a21 */
[----:B------:R-:W-:Y:S02]  /*0e80*/  IMAD.MOV R22, RZ, RZ, -R22 ;  /* 0x000000ffff167224 */ /* 0x000fe400078e0a16 */
[C---:B------:R-:W-:Y:S01]  /*0e90*/  IMAD R33, R42.reuse, R37, R36 ;  /* 0x000000252a217224 */ /* 0x040fe200078e0224 */
[----:B------:R-:W-:Y:S01]  /*0ea0*/  IABS R37, R8 ;  /* 0x0000000800257213 */ /* 0x000fe20000000000 */
[----:B------:R-:W-:Y:S02]  /*0eb0*/  IMAD.MOV R36, RZ, RZ, -R34 ;  /* 0x000000ffff247224 */ /* 0x000fe400078e0a22 */
[C---:B------:R-:W-:Y:S02]  /*0ec0*/  IMAD R34, R42.reuse, R22, R39 ;  /* 0x000000162a227224 */ /* 0x040fe400078e0227 */
[----:B------:R-:W-:-:S02]  /*0ed0*/  IMAD R39, R42, R36, R41 ;  /* 0x000000242a277224 */ /* 0x000fc400078e0229 */
[--C-:B------:R-:W-:Y:S02]  /*0ee0*/  @!P0 IMAD.IADD R21, R21, 0x1, -R42.reuse ;  /* 0x0000000115158824 */ /* 0x100fe400078e0a2a */
[----:B------:R-:W-:Y:S01]  /*0ef0*/  @!P2 IMAD.IADD R25, R25, 0x1, -R42 ;  /* 0x000000011919a824 */ /* 0x000fe200078e0a2a */
[C---:B------:R-:W-:Y:S01]  /*0f00*/  ISETP.GT.U32.AND P3, PT, R42.reuse, R39, PT ;  /* 0x000000272a00720c */ /* 0x040fe20003f64070 */
[C---:B------:R-:W-:Y:S01]  /*0f10*/  IMAD R35, R42.reuse, R35, R40 ;  /* 0x000000232a237224 */ /* 0x040fe200078e0228 */
[C---:B------:R-:W-:Y:S01]  /*0f20*/  ISETP.GT.U32.AND P0, PT, R42.reuse, R21, PT ;  /* 0x000000152a00720c */ /* 0x040fe20003f04070 */
[----:B------:R-:W-:Y:S01]  /*0f30*/  IMAD.HI.U32 R22, R23, R37, RZ ;  /* 0x0000002517167227 */ /* 0x000fe200078e00ff */
[----:B------:R-:W-:Y:S02]  /*0f40*/  IABS R40, R7 ;  /* 0x0000000700287213 */ /* 0x000fe40000000000 */
[----:B------:R-:W-:Y:S01]  /*0f50*/  ISETP.GT.U32.AND P2, PT, R42, R25, PT ;  /* 0x000000192a00720c */ /* 0x000fe20003f44070 */
[----:B------:R-:W-:-:S02]  /*0f60*/  @!P1 IMAD.IADD R24, R24, 0x1, -R42 ;  /* 0x0000000118189824 */ /* 0x000fc400078e0a2a */
[----:B------:R-:W-:-:S03]  /*0f70*/  IMAD.HI.U32 R36, R23, R40, RZ ;  /* 0x0000002817247227 */ /* 0x000fc600078e00ff */
[C---:B------:R-:W-:Y:S01]  /*0f80*/  ISETP.GT.U32.AND P1, PT, R42.reuse, R24, PT ;  /* 0x000000182a00720c */ /* 0x040fe20003f24070 */
[----:B------:R-:W-:Y:S01]  /*0f90*/  @!P3 IMAD.IADD R39, R39, 0x1, -R42 ;  /* 0x000000012727b824 */ /* 0x000fe200078e0a2a */
[C---:B------:R-:W-:Y:S01]  /*0fa0*/  ISETP.GT.U32.AND P3, PT, R42.reuse, R26, PT ;  /* 0x0000001a2a00720c */ /* 0x040fe20003f64070 */
[----:B------:R-:W-:Y:S02]  /*0fb0*/  IMAD.MOV R22, RZ, RZ, -R22 ;  /* 0x000000ffff167224 */ /* 0x000fe400078e0a16 */
[----:B------:R-:W-:Y:S01]  /*0fc0*/  IMAD.MOV R41, RZ, RZ, -R36 ;  /* 0x000000ffff297224 */ /* 0x000fe200078e0a24 */
[C---:B------:R-:W-:Y:S01]  /*0fd0*/  ISETP.GT.U32.AND P6, PT, R42.reuse, R39, PT ;  /* 0x000000272a00720c */ /* 0x040fe20003fc4070 */
[C---:B------:R-:W-:Y:S02]  /*0fe0*/  IMAD R36, R42.reuse, R22, R37 ;  /* 0x000000162a247224 */ /* 0x040fe400078e0225 */
[----:B------:R-:W-:Y:S01]  /*0ff0*/  @!P0 IMAD.IADD R21, R21, 0x1, -R42 ;  /* 0x0000000115158824 */ /* 0x000fe200078e0a2a */
[----:B------:R-:W-:Y:S01]  /*1000*/  ISETP.GT.U32.AND P0, PT, R42, R32, PT ;  /* 0x000000202a00720c */ /* 0x000fe20003f04070 */
[----:B------:R-:W-:-:S04]  /*1010*/  IMAD.HI.U32 R22, R23, R43, RZ ;  /* 0x0000002b17167227 */ /* 0x000fc800078e00ff */
[----:B------:R-:W-:-:S04]  /*1020*/  IMAD.HI.U32 R23, R23, R44, RZ ;  /* 0x0000002c17177227 */ /* 0x000fc800078e00ff */
[----:B------:R-:W-:Y:S02]  /*1030*/  IMAD R37, R42, R41, R40 ;  /* 0x000000292a257224 */ /* 0x000fe400078e0228 */
[----:B------:R-:W-:-:S04]  /*1040*/  IMAD.HI.U32 R38, R38, R46, RZ ;  /* 0x0000002e26267227 */ /* 0x000fc800078e00ff */
[----:B------:R-:W-:Y:S02]  /*1050*/  IMAD.MOV R41, RZ, RZ, -R23 ;  /* 0x000000ffff297224 */ /* 0x000fe400078e0a17 */
[----:B------:R-:W-:Y:S01]  /*1060*/  @!P2 IMAD.IADD R25, R25, 0x1, -R42 ;  /* 0x000000011919a824 */ /* 0x000fe200078e0a2a */
[C---:B------:R-:W-:Y:S01]  /*1070*/  ISETP.GT.U32.AND P2, PT, R42.reuse, R34, PT ;  /* 0x000000222a00720c */ /* 0x040fe20003f44070 */
[----:B------:R-:W-:Y:S02]  /*1080*/  IMAD.MOV R40, RZ, RZ, -R38 ;  /* 0x000000ffff287224 */ /* 0x000fe400078e0a26 */
[----:B------:R-:W-:Y:S01]  /*1090*/  IMAD R38, R42, R41, R44 ;  /* 0x000000292a267224 */ /* 0x000fe200078e022c */
[----:B------:R-:W-:Y:S01]  /*10a0*/  SHF.R.S32.HI R41, RZ, 0x1f, R102 ;  /* 0x0000001fff297819 */ /* 0x000fe20000011466 */
[--C-:B------:R-:W-:Y:S01]  /*10b0*/  @!P1 IMAD.IADD R24, R24, 0x1, -R42.reuse ;  /* 0x0000000118189824 */ /* 0x100fe200078e0a2a */
[C---:B------:R-:W-:Y:S01]  /*10c0*/  ISETP.GT.U32.AND P1, PT, R42.reuse, R33, PT ;  /* 0x000000212a00720c */ /* 0x040fe20003f24070 */
[--C-:B------:R-:W-:Y:S01]  /*10d0*/  @!P6 IMAD.IADD R39, R39, 0x1, -R42.reuse ;  /* 0x000000012727e824 */ /* 0x100fe200078e0a2a */
[----:B------:R-:W-:Y:S01]  /*10e0*/  ISETP.GT.U32.AND P6, PT, R42, R29, PT ;  /* 0x0000001d2a00720c */ /* 0x000fe20003fc4070 */
[--C-:B------:R-:W-:Y:S01]  /*10f0*/  @!P3 IMAD.IADD R26, R26, 0x1, -R42.reuse ;  /* 0x000000011a1ab824 */ /* 0x100fe200078e0a2a */
[----:B------:R-:W-:Y:S01]  /*1100*/  ISETP.GT.U32.AND P3, PT, R42, R35, PT ;  /* 0x000000232a00720c */ /* 0x000fe20003f64070 */
[--C-:B------:R-:W-:Y:S01]  /*1110*/  @!P0 IMAD.IADD R32, R32, 0x1, -R42.reuse ;  /* 0x0000000120208824 */ /* 0x100fe200078e0a2a */
[C---:B------:R-:W-:Y:S01]  /*1120*/  ISETP.GT.U32.AND P0, PT, R42.reuse, R38, PT ;  /* 0x000000262a00720c */ /* 0x040fe20003f04070 */
[--C-:B------:R-:W-:Y:S01]  /*1130*/  @!P4 IMAD.IADD R27, R27, 0x1, -R42.reuse ;  /* 0x000000011b1bc824 */ /* 0x100fe200078e0a2a */
[----:B------:R-:W-:Y:S01]  /*1140*/  ISETP.GT.U32.AND P4, PT, R42, R36, PT ;  /* 0x000000242a00720c */ /* 0x000fe20003f84070 */
[----:B------:R-:W-:Y:S01]  /*1150*/  @!P5 IMAD.IADD R28, R28, 0x1, -R42 ;  /* 0x000000011c1cd824 */ /* 0x000fe200078e0a2a */
[----:B------:R-:W-:Y:S01]  /*1160*/  ISETP.GT.U32.AND P5, PT, R42, R37, PT ;  /* 0x000000252a00720c */ /* 0x000fe20003fa4070 */
[----:B------:R-:W-:-:S02]  /*1170*/  IMAD.MOV R22, RZ, RZ, -R22 ;  /* 0x000000ffff167224 */ /* 0x000fc400078e0a16 */
[----:B------:R-:W-:Y:S02]  /*1180*/  IMAD R40, R45, R40, R46 ;  /* 0x000000282d287224 */ /* 0x000fe400078e022e */
[--C-:B------:R-:W-:Y:S01]  /*1190*/  @!P2 IMAD.IADD R34, R34, 0x1, -R42.reuse ;  /* 0x000000012222a824 */ /* 0x100fe200078e0a2a */
[C---:B------:R-:W-:Y:S01]  /*11a0*/  ISETP.GT.U32.AND P2, PT, R42.reuse, R26, PT ;  /* 0x0000001a2a00720c */ /* 0x040fe20003f44070 */
[C---:B------:R-:W-:Y:S01]  /*11b0*/  IMAD R23, R42.reuse, R22, R43 ;  /* 0x000000162a177224 */ /* 0x040fe200078e022b */
[----:B------:R-:W-:Y:S01]  /*11c0*/  SHF.R.S32.HI R22, RZ, 0x1f, R83 ;  /* 0x0000001fff167819 */ /* 0x000fe20000011453 */
[--C-:B------:R-:W-:Y:S01]  /*11d0*/  @!P1 IMAD.IADD R33, R33, 0x1, -R42.reuse ;  /* 0x0000000121219824 */ /* 0x100fe200078e0a2a */
[----:B------:R-:W-:Y:S01]  /*11e0*/  ISETP.GT.U32.AND P1, PT, R45, R40, PT ;  /* 0x000000282d00720c */ /* 0x000fe20003f24070 */
        /* <DEDUP_REMOVED lines=25> */
[----:B------:R-:W-:Y:S01]  /*1380*/  ISETP.GE.AND P2, PT, R18, RZ, PT ;  /* 0x000000ff1200720c */ /* 0x000fe20003f46270 */
[--C-:B------:R-:W-:Y:S01]  /*1390*/  @!P1 IMAD.IADD R34, R34, 0x1, -R42.reuse ;  /* 0x0000000122229824 */ /* 0x100fe200078e0a2a */
[----:B------:R-:W-:Y:S01]  /*13a0*/  ISETP.GE.AND P1, PT, R19, RZ, PT ;  /* 0x000000ff1300720c */ /* 0x000fe20003f26270 */
[--C-:B------:R-:W-:Y:S01]  /*13b0*/  @!P6 IMAD.IADD R32, R32, 0x1, -R42.reuse ;  /* 0x000000012020e824 */ /* 0x100fe200078e0a2a */
[----:B------:R-:W-:Y:S01]  /*13c0*/  ISETP.GT.U32.AND P6, PT, R42, R38, PT ;  /* 0x000000262a00720c */ /* 0x000fe20003fc4070 */
[--C-:B------:R-:W-:Y:S01]  /*13d0*/  @!P3 IMAD.IADD R36, R36, 0x1, -R42.reuse ;  /* 0x000000012424b824 */ /* 0x100fe200078e0a2a */
[----:B------:R-:W-:Y:S01]  /*13e0*/  ISETP.GE.AND P3, PT, R17, RZ, PT ;  /* 0x000000ff1100720c */ /* 0x000fe20003f66270 */
[----:B------:R-:W-:Y:S01]  /*13f0*/  @!P0 IMAD.IADD R40, R40, 0x1, -R45 ;  /* 0x0000000128288824 */ /* 0x000fe200078e0a2d */
[----:B------:R-:W-:Y:S01]  /*1400*/  ISETP.GE.AND P0, PT, R16, RZ, PT ;  /* 0x000000ff1000720c */ /* 0x000fe20003f06270 */
[--C-:B------:R-:W-:Y:S01]  /*1410*/  @!P4 IMAD.IADD R37, R37, 0x1, -R42.reuse ;  /* 0x000000012525c824 */ /* 0x100fe200078e0a2a */
[----:B------:R-:W-:Y:S01]  /*1420*/  ISETP.GE.AND P4, PT, R14, RZ, PT ;  /* 0x000000ff0e00720c */ /* 0x000fe20003f86270 */
[----:B------:R-:W-:Y:S01]  /*1430*/  @!P5 IMAD.IADD R23, R23, 0x1, -R42 ;  /* 0x000000011717d824 */ /* 0x000fe200078e0a2a */
[----:B------:R-:W-:Y:S01]  /*1440*/  ISETP.GE.AND P5, PT, R15, RZ, PT ;  /* 0x000000ff0f00720c */ /* 0x000fe20003fa6270 */
[----:B------:R-:W-:Y:S01]  /*1450*/  @!P2 IMAD.MOV R24, RZ, RZ, -R24 ;  /* 0x000000ffff18a224 */ /* 0x000fe200078e0a18 */
[----:B------:R-:W-:Y:S01]  /*1460*/  ISETP.GE.AND P2, PT, R12, RZ, PT ;  /* 0x000000ff0c00720c */ /* 0x000fe20003f46270 */
[----:B------:R-:W-:Y:S01]  /*1470*/  @!P1 IMAD.MOV R21, RZ, RZ, -R21 ;  /* 0x000000ffff159224 */ /* 0x000fe200078e0a15 */
[----:B------:R-:W-:Y:S01]  /*1480*/  ISETP.GE.AND P1, PT, R13, RZ, PT ;  /* 0x000000ff0d00720c */ /* 0x000fe20003f26270 */
[----:B------:R-:W-:Y:S01]  /*1490*/  @!P6 IMAD.IADD R38, R38, 0x1, -R42 ;  /* 0x000000012626e824 */ /* 0x000fe200078e0a2a */
[----:B------:R-:W-:Y:S01]  /*14a0*/  LEA.HI R83, R22, R83, RZ, 0x6 ;  /* 0x0000005316537211 */ /* 0x000fe200078f30ff */
[----:B------:R-:W-:Y:S01]  /*14b0*/  @!P3 IMAD.MOV R25, RZ, RZ, -R25 ;  /* 0x000000ffff19b224 */ /* 0x000fe200078e0a19 */
[----:B------:R-:W-:Y:S01]  /*14c0*/  ISETP.GE.AND P3, PT, R11, RZ, PT ;  /* 0x000000ff0b00720c */ /* 0x000fe20003f66270 */
        /* <DEDUP_REMOVED lines=9> */
[----:B------:R-:W-:-:S02]  /*1560*/  ISETP.GE.AND P1, PT, R7, RZ, PT ;  /* 0x000000ff0700720c */ /* 0x000fc40003f26270 */
[----:B------:R-:W-:Y:S01]  /*1570*/  LOP3.LUT R22, RZ, R31, RZ, 0x33, !PT ;  /* 0x0000001fff167212 */ /* 0x000fe200078e33ff */
[----:B------:R-:W-:Y:S01]  /*1580*/  @!P3 IMAD.MOV R33, RZ, RZ, -R33 ;  /* 0x000000ffff21b224 */ /* 0x000fe200078e0a21 */
[----:B------:R-:W-:Y:S01]  /*1590*/  ISETP.GE.AND P3, PT, R5, RZ, PT ;  /* 0x000000ff0500720c */ /* 0x000fe20003f66270 */
[----:B------:R-:W-:Y:S01]  /*15a0*/  @!P0 IMAD.MOV R34, RZ, RZ, -R34 ;  /* 0x000000ffff228224 */ /* 0x000fe200078e0a22 */
[----:B------:R-:W-:Y:S01]  /*15b0*/  ISETP.GE.AND P0, PT, R3, RZ, PT ;  /* 0x000000ff0300720c */ /* 0x000fe20003f06270 */
[----:B------:R-:W-:Y:S01]  /*15c0*/  @!P4 IMAD.MOV R36, RZ, RZ, -R36 ;  /* 0x000000ffff24c224 */ /* 0x000fe200078e0a24 */
[----:B------:R-:W-:Y:S01]  /*15d0*/  ISETP.NE.AND P4, PT, R31, RZ, PT ;  /* 0x000000ff1f00720c */ /* 0x000fe20003f85270 */
[----:B------:R-:W-:Y:S01]  /*15e0*/  @!P5 IMAD.MOV R35, RZ, RZ, -R35 ;  /* 0x000000ffff23d224 */ /* 0x000fe200078e0a23 */
[----:B------:R-:W-:Y:S01]  /*15f0*/  ISETP.GE.AND P5, PT, R20, RZ, PT ;  /* 0x000000ff1400720c */ /* 0x000fe20003fa6270 */
[----:B------:R-:W-:Y:S01]  /*1600*/  @!P2 IMAD.MOV R23, RZ, RZ, -R23 ;  /* 0x000000ffff17a224 */ /* 0x000fe200078e0a17 */
[C---:B------:R-:W-:Y:S01]  /*1610*/  SEL R29, R22.reuse, R29, !P4 ;  /* 0x0000001d161d7207 */ /* 0x040fe20006000000 */
[----:B------:R-:W-:Y:S01]  /*1620*/  @!P1 IMAD.MOV R37, RZ, RZ, -R37 ;  /* 0x000000ffff259224 */ /* 0x000fe200078e0a25 */
[----:B------:R-:W-:-:S02]  /*1630*/  SEL R24, R22, R24, !P4 ;  /* 0x0000001816187207 */ /* 0x000fc40006000000 */
[C---:B------:R-:W-:Y:S01]  /*1640*/  SEL R23, R22.reuse, R23, !P4 ;  /* 0x0000001716177207 */ /* 0x040fe20006000000 */
[----:B------:R-:W-:Y:S01]  /*1650*/  IMAD R29, R29, UR4, RZ ;  /* 0x000000041d1d7c24 */ /* 0x000fe2000f8e02ff */
[----:B------:R-:W-:Y:S01]  /*1660*/  SEL R33, R22, R33, !P4 ;  /* 0x0000002116217207 */ /* 0x000fe20006000000 */
[----:B------:R-:W-:Y:S01]  /*1670*/  @!P3 IMAD.MOV R38, RZ, RZ, -R38 ;  /* 0x000000ffff26b224 */ /* 0x000fe200078e0a26 */
[----:B------:R-:W-:Y:S01]  /*1680*/  ISETP.NE.AND P6, PT, R30, RZ, PT ;  /* 0x000000ff1e00720c */ /* 0x000fe20003fc5270 */
[----:B------:R-:W-:Y:S01]  /*1690*/  @!P0 IMAD.MOV R39, RZ, RZ, -R39 ;  /* 0x000000ffff278224 */ /* 0x000fe200078e0a27 */
[----:B------:R-:W-:Y:S01]  /*16a0*/  SHF.R.S32.HI R72, RZ, 0x1f, R29 ;  /* 0x0000001fff487819 */ /* 0x000fe2000001141d */
[----:B------:R-:W-:Y:S01]  /*16b0*/  IMAD R24, R24, UR4, RZ ;  /* 0x0000000418187c24 */ /* 0x000fe2000f8e02ff */
[C---:B------:R-:W-:Y:S01]  /*16c0*/  SEL R21, R22.reuse, R21, !P4 ;  /* 0x0000001516157207 */ /* 0x040fe20006000000 */
[----:B------:R-:W-:Y:S01]  /*16d0*/  @!P5 IMAD.MOV R40, RZ, RZ, -R40 ;  /* 0x000000ffff28d224 */ /* 0x000fe200078e0a28 */
[----:B------:R-:W-:Y:S01]  /*16e0*/  IADD3 R59, P5, R29, UR12, RZ ;  /* 0x0000000c1d3b7c10 */ /* 0x000fe2000ffbe0ff */
[----:B------:R-:W-:Y:S01]  /*16f0*/  IMAD R23, R23, UR4, RZ ;  /* 0x0000000417177c24 */ /* 0x000fe2000f8e02ff */
[C---:B------:R-:W-:Y:S01]  /*1700*/  SEL R25, R22.reuse, R25, !P4 ;  /* 0x0000001916197207 */ /* 0x040fe20006000000 */
[----:B------:R-:W-:Y:S01]  /*1710*/  IMAD R33, R33, UR4, RZ ;  /* 0x0000000421217c24 */ /* 0x000fe2000f8e02ff */
[C---:B------:R-:W-:Y:S01]  /*1720*/  SEL R26, R22.reuse, R26, !P4 ;  /* 0x0000001a161a7207 */ /* 0x040fe20006000000 */
[----:B------:R-:W-:Y:S01]  /*1730*/  IMAD R21, R21, UR4, RZ ;  /* 0x0000000415157c24 */ /* 0x000fe2000f8e02ff */
[C---:B------:R-:W-:Y:S01]  /*1740*/  SEL R27, R22.reuse, R27, !P4 ;  /* 0x0000001b161b7207 */ /* 0x040fe20006000000 */
[----:B------:R-:W-:Y:S01]  /*1750*/  IMAD R25, R25, UR4, RZ ;  /* 0x0000000419197c24 */ /* 0x000fe2000f8e02ff */
[----:B------:R-:W-:Y:S01]  /*1760*/  SEL R28, R22, R28, !P4 ;  /* 0x0000001c161c7207 */ /* 0x000fe20006000000 */
[----:B------:R-:W-:Y:S01]  /*1770*/  IMAD R26, R26, UR4, RZ ;  /* 0x000000041a1a7c24 */ /* 0x000fe2000f8e02ff */
[C---:B------:R-:W-:Y:S01]  /*1780*/  SEL R32, R22.reuse, R32, !P4 ;  /* 0x0000002016207207 */ /* 0x040fe20006000000 */
[----:B------:R-:W-:Y:S01]  /*1790*/  IMAD R27, R27, UR4, RZ ;  /* 0x000000041b1b7c24 */ /* 0x000fe2000f8e02ff */
[----:B------:R-:W-:Y:S01]  /*17a0*/  SEL R34, R22, R34, !P4 ;  /* 0x0000002216227207 */ /* 0x000fe20006000000 */
[----:B------:R-:W-:Y:S01]  /*17b0*/  IMAD R28, R28, UR4, RZ ;  /* 0x000000041c1c7c24 */ /* 0x000fe2000f8e02ff */
[----:B------:R-:W-:Y:S01]  /*17c0*/  SEL R35, R22, R35, !P4 ;  /* 0x0000002316237207 */ /* 0x000fe20006000000 */
        /* <DEDUP_REMOVED lines=9> */
[----:B------:R-:W-:Y:S01]  /*1860*/  SHF.R.S32.HI R62, RZ, 0x1f, R24 ;  /* 0x0000001fff3e7819 */ /* 0x000fe20000011418 */
[----:B------:R-:W-:Y:S01]  /*1870*/  IMAD R38, R38, UR4, RZ ;  /* 0x0000000426267c24 */ /* 0x000fe2000f8e02ff */
[----:B------:R-:W-:Y:S01]  /*1880*/  IADD3 R54, P2, R24, UR12, RZ ;  /* 0x0000000c18367c10 */ /* 0x000fe2000ff5e0ff */
[----:B------:R-:W-:Y:S01]  /*1890*/  IMAD R22, R22, UR4, RZ ;  /* 0x0000000416167c24 */ /* 0x000fe2000f8e02ff */
[----:B------:R-:W-:Y:S01]  /*18a0*/  IADD3.X R72, R72, UR13, RZ, P5, !PT ;  /* 0x0000000d48487c10 */ /* 0x000fe2000affe4ff */
[----:B------:R-:W-:Y:S01]  /*18b0*/  USHF.R.U32.HI UR4, URZ, 0x4, UR10 ;  /* 0x000000043f047899 */ /* 0x000fe2000801160a */
[----:B------:R-:W-:-:S02]  /*18c0*/  SHF.R.S32.HI R86, RZ, 0x1f, R23 ;  /* 0x0000001fff567819 */ /* 0x000fc40000011417 */
[----:B------:R-:W-:Y:S01]  /*18d0*/  IADD3 R73, P5, R23, UR12, RZ ;  /* 0x0000000c17497c10 */ /* 0x000fe2000ffbe0ff */
[----:B------:R-:W-:Y:S01]  /*18e0*/  USGXT.U32 UR4, UR4, 0xe ;  /* 0x0000000e0404789a */ /* 0x000fe20008000000 */
[----:B------:R-:W0:Y:S01]  /*18f0*/  LDC R23, c[0x0][0x238] ;  /* 0x00008e00ff177b82 */ /* 0x000e220000000800 */
[----:B------:R-:W-:Y:S02]  /*1900*/  IADD3.X R62, R62, UR13, RZ, P2, !PT ;  /* 0x0000000d3e3e7c10 */ /* 0x000fe400097fe4ff */
[----:B------:R-:W-:Y:S02]  /*1910*/  SHF.R.S32.HI R76, RZ, 0x1f, R33 ;  /* 0x0000001fff4c7819 */ /* 0x000fe40000011421 */
[----:B------:R-:W-:Y:S02]  /*1920*/  IADD3 R63, P2, R33, UR12, RZ ;  /* 0x0000000c213f7c10 */ /* 0x000fe4000ff5e0ff */
[----:B------:R-:W-:Y:S02]  /*1930*/  SHF.R.S32.HI R90, RZ, 0x1f, R22 ;  /* 0x0000001fff5a7819 */ /* 0x000fe40000011416 */
[----:B------:R-:W-:-:S02]  /*1940*/  IADD3.X R76, R76, UR13, RZ, P2, !PT ;  /* 0x0000000d4c4c7c10 */ /* 0x000fc400097fe4ff */
[----:B------:R-:W-:Y:S01]  /*1950*/  IADD3 R77, P2, R22, UR12, RZ ;  /* 0x0000000c164d7c10 */ /* 0x000fe2000ff5e0ff */
[----:B------:R-:W-:Y:S01]  /*1960*/  IMAD.SHL.U32 R22, R0, 0x40, RZ ;  /* 0x0000004000167824 */ /* 0x000fe200078e00ff */
[----:B------:R-:W-:Y:S02]  /*1970*/  @!P6 LOP3.LUT R40, RZ, R30, RZ, 0x33, !PT ;  /* 0x0000001eff28e212 */ /* 0x000fe400078e33ff */
[----:B------:R-:W-:Y:S02]  /*1980*/  CS2R R30, SRZ ;  /* 0x00000000001e7805 */ /* 0x000fe4000001ff00 */
[----:B------:R-:W-:Y:S02]  /*1990*/  SHF.R.S32.HI R64, RZ, 0x1f, R25 ;  /* 0x0000001fff407819 */ /* 0x000fe40000011419 */
[----:B------:R-:W-:Y:S01]  /*19a0*/  IADD3 R55, P1, R25, UR12, RZ ;  /* 0x0000000c19377c10 */ /* 0x000fe2000ff3e0ff */
[----:B------:R-:W-:Y:S01]  /*19b0*/  IMAD R40, R40, UR5, RZ ;  /* 0x0000000528287c24 */ /* 0x000fe2000f8e02ff */
[----:B------:R-:W-:Y:S01]  /*19c0*/  SHF.R.S32.HI R60, RZ, 0x1f, R21 ;  /* 0x0000001fff3c7819 */ /* 0x000fe20000011415 */
[----:B------:R-:W-:Y:S01]  /*19d0*/  UIADD3 UR5, UR10, 0x1000, URZ ;  /* 0x000010000a057890 */ /* 0x000fe2000fffe03f */
[----:B------:R-:W-:Y:S01]  /*19e0*/  IADD3 R42, P3, R21, UR12, RZ ;  /* 0x0000000c152a7c10 */ /* 0x000fe2000ff7e0ff */
[----:B------:R-:W-:Y:S01]  /*19f0*/  IMAD.SHL.U32 R21, R0, 0x8, RZ ;  /* 0x0000000800157824 */ /* 0x000fe200078e00ff */
[----:B------:R-:W-:Y:S01]  /*1a00*/  LOP3.LUT R22, R22, 0xfc0, RZ, 0xc0, !PT ;  /* 0x00000fc016167812 */ /* 0x000fe200078ec0ff */
[----:B------:R-:W-:Y:S01]  /*1a10*/  USHF.R.U32.HI UR5, URZ, 0x4, UR5 ;  /* 0x000000043f057899 */ /* 0x000fe20008011605 */
[----:B------:R-:W-:Y:S01]  /*1a20*/  IADD3.X R64, R64, UR13, RZ, P1, !PT ;  /* 0x0000000d40407c10 */ /* 0x000fe20008ffe4ff */
[-C--:B0-----:R-:W-:Y:S01]  /*1a30*/  IMAD R104, R104, R23.reuse, RZ ;  /* 0x0000001768687224 */ /* 0x081fe200078e02ff */
[----:B------:R-:W-:Y:S01]  /*1a40*/  SHF.R.S32.HI R78, RZ, 0x1f, R34 ;  /* 0x0000001fff4e7819 */ /* 0x000fe20000011422 */
[-C--:B------:R-:W-:Y:S01]  /*1a50*/  IMAD R106, R106, R23.reuse, RZ ;  /* 0x000000176a6a7224 */ /* 0x080fe200078e02ff */
[----:B------:R-:W-:Y:S01]  /*1a60*/  IADD3 R65, P1, R34, UR12, RZ ;  /* 0x0000000c22417c10 */ /* 0x000fe2000ff3e0ff */
[-C--:B------:R-:W-:Y:S01]  /*1a70*/  IMAD R108, R108, R23.reuse, RZ ;  /* 0x000000176c6c7224 */ /* 0x080fe200078e02ff */
[----:B------:R-:W-:Y:S01]  /*1a80*/  IADD3.X R60, R60, UR13, RZ, P3, !PT ;  /* 0x0000000d3c3c7c10 */ /* 0x000fe20009ffe4ff */
[-C--:B------:R-:W-:Y:S01]  /*1a90*/  IMAD R110, R110, R23.reuse, RZ ;  /* 0x000000176e6e7224 */ /* 0x080fe200078e02ff */
[----:B------:R-:W-:Y:S01]  /*1aa0*/  LOP3.LUT R43, R22, 0x30, R21, 0xf8, !PT ;  /* 0x00000030162b7812 */ /* 0x000fe200078ef815 */
[-C--:B------:R-:W-:Y:S01]  /*1ab0*/  IMAD R112, R112, R23.reuse, RZ ;  /* 0x0000001770707224 */ /* 0x080fe200078e02ff */
[----:B------:R-:W-:Y:S01]  /*1ac0*/  SHF.R.S32.HI R66, RZ, 0x1f, R26 ;  /* 0x0000001fff427819 */ /* 0x000fe2000001141a */
[-C--:B------:R-:W-:Y:S01]  /*1ad0*/  IMAD R114, R114, R23.reuse, RZ ;  /* 0x0000001772727224 */ /* 0x080fe200078e02ff */
[----:B------:R-:W-:Y:S01]  /*1ae0*/  IADD3 R56, P0, R26, UR12, RZ ;  /* 0x0000000c1a387c10 */ /* 0x000fe2000ff1e0ff */
        /* <DEDUP_REMOVED lines=13> */
[----:B------:R-:W-:Y:S01]  /*1bc0*/  IADD3.X R78, R78, UR13, RZ, P1, !PT ;  /* 0x0000000d4e4e7c10 */ /* 0x000fe20008ffe4ff */
[-C--:B------:R-:W-:Y:S01]  /*1bd0*/  IMAD R130, R130, R23.reuse, RZ ;  /* 0x0000001782827224 */ /* 0x080fe200078e02ff */
[----:B------:R-:W-:Y:S01]  /*1be0*/  IADD3 R79, P1, R40, UR8, RZ ;  /* 0x00000008284f7c10 */ /* 0x000fe2000ff3e0ff */
[-C--:B------:R-:W-:Y:S01]  /*1bf0*/  IMAD R132, R132, R23.reuse, RZ ;  /* 0x0000001784847224 */ /* 0x080fe200078e02ff */
[----:B------:R-:W-:Y:S01]  /*1c00*/  LOP3.LUT R43, R43, R2, RZ, 0xfc, !PT ;  /* 0x000000022b2b7212 */ /* 0x000fe200078efcff */
[-C--:B------:R-:W-:Y:S01]  /*1c10*/  IMAD R134, R134, R23.reuse, RZ ;  /* 0x0000001786867224 */ /* 0x080fe200078e02ff */
[----:B------:R-:W-:Y:S01]  /*1c20*/  IADD3.X R66, R66, UR13, RZ, P0, !PT ;  /* 0x0000000d42427c10 */ /* 0x000fe200087fe4ff */
[-C--:B------:R-:W-:Y:S01]  /*1c30*/  IMAD R136, R136, R23.reuse, RZ ;  /* 0x0000001788887224 */ /* 0x080fe200078e02ff */
[----:B------:R-:W-:Y:S01]  /*1c40*/  IADD3.X R68, R68, UR13, RZ, P4, !PT ;  /* 0x0000000d44447c10 */ /* 0x000fe2000a7fe4ff */
[-C--:B------:R-:W-:Y:S01]  /*1c50*/  IMAD R138, R138, R23.reuse, RZ ;  /* 0x000000178a8a7224 */ /* 0x080fe200078e02ff */
[----:B------:R-:W-:Y:S01]  /*1c60*/  IADD3.X R70, R70, UR13, RZ, P6, !PT ;  /* 0x0000000d46467c10 */ /* 0x000fe2000b7fe4ff */
[-C--:B------:R-:W-:Y:S01]  /*1c70*/  IMAD R140, R140, R23.reuse, RZ ;  /* 0x000000178c8c7224 */ /* 0x080fe200078e02ff */
[----:B------:R-:W-:Y:S01]  /*1c80*/  IADD3.X R74, R74, UR13, RZ, P3, !PT ;  /* 0x0000000d4a4a7c10 */ /* 0x000fe20009ffe4ff */
        /* <DEDUP_REMOVED lines=14> */
[----:B------:R-:W-:Y:S01]  /*1d70*/  IMAD.SHL.U32 R50, R23, 0x40, RZ ;  /* 0x0000004017327824 */ /* 0x000fe200078e00ff */
[----:B------:R-:W-:Y:S01]  /*1d80*/  IADD3 R75, P3, R38, UR12, RZ ;  /* 0x0000000c264b7c10 */ /* 0x000fe2000ff7e0ff */
[-C--:B------:R-:W-:Y:S01]  /*1d90*/  IMAD R49, R98, R23.reuse, RZ ;  /* 0x0000001762317224 */ /* 0x080fe200078e02ff */
[----:B------:R-:W-:Y:S01]  /*1da0*/  LEA.HI.X.SX32 R81, R40, UR9, 0x1, P1 ;  /* 0x0000000928517c11 */ /* 0x000fe200088f0eff */
[-C--:B------:R-:W-:Y:S01]  /*1db0*/  IMAD R48, R2, R23.reuse, RZ ;  /* 0x0000001702307224 */ /* 0x080fe200078e02ff */
[----:B------:R-:W-:Y:S01]  /*1dc0*/  USGXT.U32 UR6, UR5, 0xe ;  /* 0x0000000e0506789a */ /* 0x000fe20008000000 */
[-C--:B------:R-:W-:Y:S01]  /*1dd0*/  IMAD R47, R91, R23.reuse, RZ ;  /* 0x000000175b2f7224 */ /* 0x080fe200078e02ff */
[----:B------:R-:W-:Y:S01]  /*1de0*/  CS2R R24, SRZ ;  /* 0x0000000000187805 */ /* 0x000fe2000001ff00 */
[-C--:B------:R-:W-:Y:S01]  /*1df0*/  IMAD R46, R89, R23.reuse, RZ ;  /* 0x00000017592e7224 */ /* 0x080fe200078e02ff */
[----:B------:R-:W-:Y:S01]  /*1e00*/  CS2R R26, SRZ ;  /* 0x00000000001a7805 */ /* 0x000fe2000001ff00 */
[-C--:B------:R-:W-:Y:S01]  /*1e10*/  IMAD R45, R87, R23.reuse, RZ ;  /* 0x00000017572d7224 */ /* 0x080fe200078e02ff */
[----:B------:R-:W-:Y:S01]  /*1e20*/  CS2R R28, SRZ ;  /* 0x00000000001c7805 */ /* 0x000fe2000001ff00 */
[----:B------:R-:W-:Y:S01]  /*1e30*/  IMAD R44, R85, R23, RZ ;  /* 0x00000017552c7224 */ /* 0x000fe200078e02ff */
[----:B------:R-:W-:-:S02]  /*1e40*/  CS2R R32, SRZ ;  /* 0x0000000000207805 */ /* 0x000fc4000001ff00 */
[----:B------:R-:W-:Y:S02]  /*1e50*/  CS2R R34, SRZ ;  /* 0x0000000000227805 */ /* 0x000fe4000001ff00 */
[----:B------:R-:W-:Y:S02]  /*1e60*/  CS2R R36, SRZ ;  /* 0x0000000000247805 */ /* 0x000fe4000001ff00 */
[----:B------:R-:W-:Y:S02]  /*1e70*/  CS2R R38, SRZ ;  /* 0x0000000000267805 */ /* 0x000fe4000001ff00 */
[----:B------:R-:W-:Y:S01]  /*1e80*/  SHF.R.S32.HI R83, RZ, 0x6, R83 ;  /* 0x00000006ff537819 */ /* 0x000fe20000011453 */
[----:B------:R-:W-:Y:S01]  /*1e90*/  UMOV UR8, 0xfffffffe ;  /* 0xfffffffe00087882 */ /* 0x000fe20000000000 */
[C---:B------:R-:W-:Y:S01]  /*1ea0*/  LOP3.LUT R40, R43.reuse, 0x10, RZ, 0x3c, !PT ;  /* 0x000000102b287812 */ /* 0x040fe200078e3cff */
[----:B------:R-:W-:Y:S01]  /*1eb0*/  UMOV UR9, 0x7fffffdf ;  /* 0x7fffffdf00097882 */ /* 0x000fe20000000000 */
[C---:B------:R-:W-:Y:S01]  /*1ec0*/  LOP3.LUT R23, R43.reuse, 0x20, RZ, 0x3c, !PT ;  /* 0x000000202b177812 */ /* 0x040fe200078e3cff */
[----:B------:R-:W-:Y:S01]  /*1ed0*/  UMOV UR5, URZ ;  /* 0x0000003f00057c82 */ /* 0x000fe20008000000 */
[----:B------:R-:W-:Y:S01]  /*1ee0*/  LOP3.LUT R22, R43, 0x30, RZ, 0x3c, !PT ;  /* 0x000000302b167812 */ /* 0x000fe200078e3cff */
[----:B------:R-:W-:Y:S01]  /*1ef0*/  UIADD3.64 UR14, UR6, -UR8, URZ ;  /* 0x80000008060e7297 */ /* 0x000fe2000fffe03f */
[----:B------:R-:W-:-:S02]  /*1f00*/  IADD3.X R80, R80, UR13, RZ, P0, !PT ;  /* 0x0000000d50507c10 */ /* 0x000fc400087fe4ff */
[----:B------:R-:W-:Y:S02]  /*1f10*/  IADD3.X R82, R82, UR13, RZ, P4, !PT ;  /* 0x0000000d52527c10 */ /* 0x000fe4000a7fe4ff */
[----:B------:R-:W-:Y:S02]  /*1f20*/  IADD3.X R84, R84, UR13, RZ, P6, !PT ;  /* 0x0000000d54547c10 */ /* 0x000fe4000b7fe4ff */
[----:B------:R-:W-:Y:S02]  /*1f30*/  IADD3.X R86, R86, UR13, RZ, P5, !PT ;  /* 0x0000000d56567c10 */ /* 0x000fe4000affe4ff */
[----:B------:R-:W-:Y:S02]  /*1f40*/  IADD3.X R88, R88, UR13, RZ, P3, !PT ;  /* 0x0000000d58587c10 */ /* 0x000fe40009ffe4ff */
[----:B------:R-:W-:Y:S01]  /*1f50*/  IADD3.X R90, R90, UR13, RZ, P2, !PT ;  /* 0x0000000d5a5a7c10 */ /* 0x000fe200097fe4ff */
[----:B------:R-:W-:-:S12]  /*1f60*/  UIADD3.64 UR12, UR4, -UR8, URZ ;  /* 0x80000008040c7297 */ /* 0x000fd8000fffe03f */
.L_x_2:
[C---:B------:R-:W-:Y:S02]  /*1f70*/  LOP3.LUT R92, R2.reuse, 0x2, RZ, 0xfc, !PT ;  /* 0x00000002025c7812 */ /* 0x040fe400078efcff */
[----:B------:R-:W-:Y:S02]  /*1f80*/  ISETP.GE.AND P4, PT, R2, UR11, PT ;  /* 0x0000000b02007c0c */ /* 0x000fe4000bf86270 */
[----:B------:R-:W-:Y:S02]  /*1f90*/  ISETP.GE.AND P5, PT, R92, UR11, PT ;  /* 0x0000000b5c007c0c */ /* 0x000fe4000bfa6270 */
[----:B------:R-:W-:Y:S02]  /*1fa0*/  LOP3.LUT R92, R2, 0x6, RZ, 0xfc, !PT ;  /* 0x00000006025c7812 */ /* 0x000fe400078efcff */
[----:B------:R-:W-:Y:S02]  /*1fb0*/  IADD3 R96, P3, R48, R79, RZ ;  /* 0x0000004f30607210 */ /* 0x000fe40007f7e0ff */
[----:B------:R-:W-:-:S02]  /*1fc0*/  ISETP.GE.AND P1, PT, R92, UR11, PT ;  /* 0x0000000b5c007c0c */ /* 0x000fc4000bf26270 */
[C---:B------:R-:W-:Y:S02]  /*1fd0*/  LOP3.LUT R92, R2.reuse, 0xa, RZ, 0xfc, !PT ;  /* 0x0000000a025c7812 */ /* 0x040fe400078efcff */
[----:B------:R-:W-:Y:S02]  /*1fe0*/  PRMT R147, RZ, 0x7610, R147 ;  /* 0x00007610ff937816 */ /* 0x000fe40000000093 */
[----:B------:R-:W-:Y:S02]  /*1ff0*/  LOP3.LUT R93, R2, 0x4, RZ, 0xfc, !PT ;  /* 0x00000004025d7812 */ /* 0x000fe400078efcff */
[----:B------:R-:W-:Y:S02]  /*2000*/  LEA.HI.X.SX32 R97, R48, R81, 0x1, P3 ;  /* 0x0000005130617211 */ /* 0x000fe400018f0eff */
[----:B------:R-:W-:Y:S02]  /*2010*/  ISETP.GE.AND P3, PT, R92, UR11, PT ;  /* 0x0000000b5c007c0c */ /* 0x000fe4000bf66270 */
[----:B------:R-:W-:Y:S01]  /*2020*/  IADD3 R154, P6, R51, R79, RZ ;  /* 0x0000004f339a7210 */ /* 0x000fe20007fde0ff */
[----:B------:R0:W2:Y:S01]  /*2030*/  @!P4 LDG.E.U8 R147, desc[UR16][R96.64] ;  /* 0x000000106093c981 */ /* 0x0000a2000c1e1100 */
[----:B------:R-:W-:-:S02]  /*2040*/  LOP3.LUT R92, R2, 0xc, RZ, 0xfc, !PT ;  /* 0x0000000c025c7812 */ /* 0x000fc400078efcff */
[----:B------:R-:W-:Y:S02]  /*2050*/  ISETP.GE.AND P0, PT, R93, UR11, PT ;  /* 0x0000000b5d007c0c */ /* 0x000fe4000bf06270 */
[----:B------:R-:W-:Y:S02]  /*2060*/  PRMT R153, RZ, 0x7610, R153 ;  /* 0x00007610ff997816 */ /* 0x000fe40000000099 */
[----:B------:R-:W-:Y:S02]  /*2070*/  LOP3.LUT R93, R2, 0x8, RZ, 0xfc, !PT ;  /* 0x00000008025d7812 */ /* 0x000fe400078efcff */
[----:B------:R-:W-:Y:S02]  /*2080*/  LEA.HI.X.SX32 R155, R51, R81, 0x1, P6 ;  /* 0x00000051339b7211 */ /* 0x000fe400030f0eff */
[----:B------:R-:W-:Y:S02]  /*2090*/  ISETP.GE.AND P4, PT, R92, UR11, PT ;  /* 0x0000000b5c007c0c */ /* 0x000fe4000bf86270 */
[----:B------:R-:W-:Y:S01]  /*20a0*/  IADD3 R92, P6, R52, R79, RZ ;  /* 0x0000004f345c7210 */ /* 0x000fe20007fde0ff */
[----:B------:R1:W3:Y:S01]  /*20b0*/  @!P5 LDG.E.U8 R153, desc[UR16][R154.64] ;  /* 0x000000109a99d981 */ /* 0x0002e2000c1e1100 */
[----:B------:R-:W-:-:S02]  /*20c0*/  LEA.HI R94, R0, 0xe, RZ, 0x1a ;  /* 0x0000000e005e7811 */ /* 0x000fc400078fd0ff */
[----:B------:R-:W-:Y:S02]  /*20d0*/  ISETP.GE.AND P2, PT, R93, UR11, PT ;  /* 0x0000000b5d007c0c */ /* 0x000fe4000bf46270 */
[----:B------:R-:W-:Y:S02]  /*20e0*/  PRMT R151, RZ, 0x7610, R151 ;  /* 0x00007610ff977816 */ /* 0x000fe40000000097 */
[----:B------:R-:W-:Y:S02]  /*20f0*/  LEA.HI.X.SX32 R93, R52, R81, 0x1, P6 ;  /* 0x00000051345d7211 */ /* 0x000fe400030f0eff */
[----:B------:R-:W-:Y:S02]  /*2100*/  ISETP.GE.AND P5, PT, R94, UR11, PT ;  /* 0x0000000b5e007c0c */ /* 0x000fe4000bfa6270 */
[----:B------:R-:W-:Y:S01]  /*2110*/  IADD3 R94, P6, R53, R79, RZ ;  /* 0x0000004f355e7210 */ /* 0x000fe20007fde0ff */
[----:B------:R4:W5:Y:S01]  /*2120*/  @!P0 LDG.E.U8 R151, desc[UR16][R92.64] ;  /* 0x000000105c978981 */ /* 0x000962000c1e1100 */
[----:B0-----:R-:W-:-:S02]  /*2130*/  LOP3.LUT R96, R2, 0x10, RZ, 0xfc, !PT ;  /* 0x0000001002607812 */ /* 0x001fc400078efcff */
[----:B------:R-:W-:Y:S02]  /*2140*/  LEA.HI.X.SX32 R95, R53, R81, 0x1, P6 ;  /* 0x00000051355f7211 */ /* 0x000fe400030f0eff */
[----:B------:R-:W-:Y:S02]  /*2150*/  ISETP.GE.AND P0, PT, R96, UR11, PT ;  /* 0x0000000b60007c0c */ /* 0x000fe4000bf06270 */
[C---:B------:R-:W-:Y:S02]  /*2160*/  IADD3 R96, P6, R148.reuse, R79, RZ ;  /* 0x0000004f94607210 */ /* 0x040fe40007fde0ff */
[----:B------:R-:W-:Y:S02]  /*2170*/  PRMT R157, RZ, 0x7610, R157 ;  /* 0x00007610ff9d7816 */ /* 0x000fe4000000009d */
[----:B------:R-:W-:Y:S02]  /*2180*/  LEA.HI.X.SX32 R97, R148, R81, 0x1, P6 ;  /* 0x0000005194617211 */ /* 0x000fe400030f0eff */
[----:B-1----:R-:W-:-:S02]  /*2190*/  IADD3 R154, P6, R146, R79, RZ ;  /* 0x0000004f929a7210 */ /* 0x002fc40007fde0ff */
[----:B----4-:R-:W-:Y:S01]  /*21a0*/  LOP3.LUT R92, R2, 0x14, RZ, 0xfc, !PT ;  /* 0x00000014025c7812 */ /* 0x010fe200078efcff */
[----:B------:R-:W4:Y:S01]  /*21b0*/  @!P2 LDG.E.U8 R157, desc[UR16][R96.64] ;  /* 0x00000010609da981 */ /* 0x000f22000c1e1100 */
[----:B------:R-:W-:Y:S02]  /*21c0*/  PRMT R161, RZ, 0x7610, R161 ;  /* 0x00007610ffa17816 */ /* 0x000fe400000000a1 */
[----:B------:R-:W-:Y:S02]  /*21d0*/  LEA.HI.X.SX32 R155, R146, R81, 0x1, P6 ;  /* 0x00000051929b7211 */ /* 0x000fe400030f0eff */
[----:B------:R-:W-:Y:S02]  /*21e0*/  ISETP.GE.AND P2, PT, R92, UR11, PT ;  /* 0x0000000b5c007c0c */ /* 0x000fe4000bf46270 */
[----:B------:R-:W-:Y:S01]  /*21f0*/  IADD3 R92, P6, R144, R79, RZ ;  /* 0x0000004f905c7210 */ /* 0x000fe20007fde0ff */
[----:B------:R0:W4:Y:S01]  /*2200*/  @!P1 LDG.E.U8 R161, desc[UR16][R94.64] ;  /* 0x000000105ea19981 */ /* 0x000122000c1e1100 */
[----:B------:R-:W-:-:S02]  /*2210*/  PRMT R163, RZ, 0x7610, R163 ;  /* 0x00007610ffa37816 */ /* 0x000fc400000000a3 */
[----:B------:R-:W-:Y:S02]  /*2220*/  LEA.HI.X.SX32 R93, R144, R81, 0x1, P6 ;  /* 0x00000051905d7211 */ /* 0x000fe400030f0eff */
[----:B------:R-:W-:-:S03]  /*2230*/  PRMT R165, RZ, 0x7610, R165 ;  /* 0x00007610ffa57816 */ /* 0x000fc600000000a5 */
[----:B------:R1:W4:Y:S04]  /*2240*/  @!P4 LDG.E.U8 R163, desc[UR16][R92.64] ;  /* 0x000000105ca3c981 */ /* 0x000328000c1e1100 */
[----:B------:R1:W4:Y:S01]  /*2250*/  @!P3 LDG.E.U8 R165, desc[UR16][R154.64] ;  /* 0x000000109aa5b981 */ /* 0x000322000c1e1100 */
[C---:B0-----:R-:W-:Y:S02]  /*2260*/  LOP3.LUT R94, R2.reuse, 0x16, RZ, 0xfc, !PT ;  /* 0x00000016025e7812 */ /* 0x041fe400078efcff */
[----:B------:R-:W-:Y:S02]  /*2270*/  LOP3.LUT R96, R2, 0x18, RZ, 0xfc, !PT ;  /* 0x0000001802607812 */ /* 0x000fe400078efcff */
[----:B------:R-:W-:Y:S02]  /*2280*/  ISETP.GE.AND P3, PT, R94, UR11, PT ;  /* 0x0000000b5e007c0c */ /* 0x000fe4000bf66270 */
[----:B------:R-:W-:-:S02]  /*2290*/  IADD3 R94, P6, R108, R79, RZ ;  /* 0x0000004f6c5e7210 */ /* 0x000fc40007fde0ff */
[----:B------:R-:W-:Y:S02]  /*22a0*/  ISETP.GE.AND P4, PT, R96, UR11, PT ;  /* 0x0000000b60007c0c */ /* 0x000fe4000bf86270 */
[----:B------:R-:W-:Y:S02]  /*22b0*/  LEA.HI.X.SX32 R95, R108, R81, 0x1, P6 ;  /* 0x000000516c5f7211 */ /* 0x000fe400030f0eff */
[----:B------:R-:W-:Y:S02]  /*22c0*/  IADD3 R96, P6, R142, R79, RZ ;  /* 0x0000004f8e607210 */ /* 0x000fe40007fde0ff */
[----:B------:R-:W-:Y:S02]  /*22d0*/  LOP3.LUT R103, R2, 0x12, RZ, 0xfc, !PT ;  /* 0x0000001202677812 */ /* 0x000fe400078efcff */
[----:B------:R-:W-:Y:S02]  /*22e0*/  PRMT R159, RZ, 0x7610, R159 ;  /* 0x00007610ff9f7816 */ /* 0x000fe4000000009f */
[----:B------:R-:W-:-:S02]  /*22f0*/  LEA.HI.X.SX32 R97, R142, R81, 0x1, P6 ;  /* 0x000000518e617211 */ /* 0x000fc400030f0eff */
[----:B-1----:R-:W-:Y:S02]  /*2300*/  IADD3 R92, P6, R140, R79, RZ ;  /* 0x0000004f8c5c7210 */ /* 0x002fe40007fde0ff */
[----:B------:R-:W-:Y:S01]  /*2310*/  ISETP.GE.AND P1, PT, R103, UR11, PT ;  /* 0x0000000b67007c0c */ /* 0x000fe2000bf26270 */
[----:B------:R0:W4:Y:S01]  /*2320*/  @!P5 LDG.E.U8 R159, desc[UR16][R94.64] ;  /* 0x000000105e9fd981 */ /* 0x000122000c1e1100 */
[----:B------:R-:W-:Y:S02]  /*2330*/  LOP3.LUT R103, R2, 0x1a, RZ, 0xfc, !PT ;  /* 0x0000001a02677812 */ /* 0x000fe400078efcff */
[----:B------:R-:W-:Y:S02]  /*2340*/  PRMT R155, RZ, 0x7610, R155 ;  /* 0x00007610ff9b7816 */ /* 0x000fe4000000009b */
[----:B------:R-:W-:Y:S02]  /*2350*/  LEA.HI.X.SX32 R93, R140, R81, 0x1, P6 ;  /* 0x000000518c5d7211 */ /* 0x000fe400030f0eff */
[----:B------:R-:W-:-:S02]  /*2360*/  ISETP.GE.AND P5, PT, R103, UR11, PT ;  /* 0x0000000b67007c0c */ /* 0x000fc4000bfa6270 */
[----:B------:R-:W-:Y:S01]  /*2370*/  LOP3.LUT R105, R2, 0x1c, RZ, 0xfc, !PT ;  /* 0x0000001c02697812 */ /* 0x000fe200078efcff */
[----:B------:R1:W4:Y:S01]  /*2380*/  @!P0 LDG.E.U8 R155, desc[UR16][R96.64] ;  /* 0x00000010609b8981 */ /* 0x000322000c1e1100 */
[C---:B0-----:R-:W-:Y:S02]  /*2390*/  IADD3 R94, P6, R138.reuse, R79, RZ ;  /* 0x0000004f8a5e7210 */ /* 0x041fe40007fde0ff */
[----:B------:R-:W-:Y:S02]  /*23a0*/  PRMT R103, RZ, 0x7610, R103 ;  /* 0x00007610ff677816 */ /* 0x000fe40000000067 */
[----:B------:R-:W-:Y:S02]  /*23b0*/  LEA.HI.X.SX32 R95, R138, R81, 0x1, P6 ;  /* 0x000000518a5f7211 */ /* 0x000fe400030f0eff */
[----:B------:R-:W-:Y:S02]  /*23c0*/  ISETP.GE.AND P0, PT, R105, UR11, PT ;  /* 0x0000000b69007c0c */ /* 0x000fe4000bf06270 */
[----:B------:R-:W-:Y:S01]  /*23d0*/  LEA.HI R107, R0, 0x1e, RZ, 0x1a ;  /* 0x0000001e006b7811 */ /* 0x000fe200078fd0ff */
[----:B------:R0:W4:Y:S01]  /*23e0*/  @!P1 LDG.E.U8 R103, desc[UR16][R92.64] ;  /* 0x000000105c679981 */ /* 0x000122000c1e1100 */
[----:B-1----:R-:W-:-:S02]  /*23f0*/  IADD3 R96, P6, R136, R79, RZ ;  /* 0x0000004f88607210 */ /* 0x002fc40007fde0ff */
[----:B------:R-:W-:Y:S02]  /*2400*/  PRMT R105, RZ, 0x7610, R105 ;  /* 0x00007610ff697816 */ /* 0x000fe40000000069 */
[----:B------:R-:W-:Y:S02]  /*2410*/  LEA.HI.X.SX32 R97, R136, R81, 0x1, P6 ;  /* 0x0000005188617211 */ /* 0x000fe400030f0eff */
[----:B------:R-:W-:Y:S02]  /*2420*/  ISETP.GE.AND P1, PT, R107, UR11, PT ;  /* 0x0000000b6b007c0c */ /* 0x000fe4000bf26270 */
[----:B------:R-:W-:Y:S01]  /*2430*/  LOP3.LUT R109, R2, 0x20, RZ, 0xfc, !PT ;  /* 0x00000020026d7812 */ /* 0x000fe200078efcff */
[----:B------:R1:W4:Y:S01]  /*2440*/  @!P2 LDG.E.U8 R105, desc[UR16][R94.64] ;  /* 0x000000105e69a981 */ /* 0x000322000c1e1100 */
[----:B0-----:R-:W-:Y:S02]  /*2450*/  IADD3 R92, P6, R134, R79, RZ ;  /* 0x0000004f865c7210 */ /* 0x001fe40007fde0ff */
[----:B------:R-:W-:-:S02]  /*2460*/  PRMT R107, RZ, 0x7610, R107 ;  /* 0x00007610ff6b7816 */ /* 0x000fc4000000006b */
[----:B------:R-:W-:Y:S02]  /*2470*/  LEA.HI.X.SX32 R93, R134, R81, 0x1, P6 ;  /* 0x00000051865d7211 */ /* 0x000fe400030f0eff */
[----:B------:R-:W-:Y:S02]  /*2480*/  ISETP.GE.AND P2, PT, R109, UR11, PT ;  /* 0x0000000b6d007c0c */ /* 0x000fe4000bf46270 */
[----:B------:R-:W-:Y:S01]  /*2490*/  LOP3.LUT R111, R2, 0x22, RZ, 0xfc, !PT ;  /* 0x00000022026f7812 */ /* 0x000fe200078efcff */
[----:B------:R0:W4:Y:S01]  /*24a0*/  @!P3 LDG.E.U8 R107, desc[UR16][R96.64] ;  /* 0x00000010606bb981 */ /* 0x000122000c1e1100 */
[C---:B-1----:R-:W-:Y:S02]  /*24b0*/  IADD3 R94, P6, R132.reuse, R79, RZ ;  /* 0x0000004f845e7210 */ /* 0x042fe40007fde0ff */
[----:B------:R-:W-:Y:S02]  /*24c0*/  PRMT R109, RZ, 0x7610, R109 ;  /* 0x00007610ff6d7816 */ /* 0x000fe4000000006d */
[----:B------:R-:W-:-:S02]  /*24d0*/  LEA.HI.X.SX32 R95, R132, R81, 0x1, P6 ;  /* 0x00000051845f7211 */ /* 0x000fc400030f0eff */
[----:B------:R-:W-:Y:S02]  /*24e0*/  ISETP.GE.AND P3, PT, R111, UR11, PT ;  /* 0x0000000b6f007c0c */ /* 0x000fe4000bf66270 */
[----:B------:R-:W-:Y:S01]  /*24f0*/  LOP3.LUT R113, R2, 0x24, RZ, 0xfc, !PT ;  /* 0x0000002402717812 */ /* 0x000fe200078efcff */
[----:B------:R1:W4:Y:S01]  /*2500*/  @!P4 LDG.E.U8 R109, desc[UR16][R92.64] ;  /* 0x000000105c6dc981 */ /* 0x000322000c1e1100 */
[C---:B0-----:R-:W-:Y:S02]  /*2510*/  IADD3 R96, P6, R130.reuse, R79, RZ ;  /* 0x0000004f82607210 */ /* 0x041fe40007fde0ff */
[----:B------:R-:W-:Y:S02]  /*2520*/  PRMT R111, RZ, 0x7610, R111 ;  /* 0x00007610ff6f7816 */ /* 0x000fe4000000006f */
[----:B------:R-:W-:Y:S02]  /*2530*/  LEA.HI.X.SX32 R97, R130, R81, 0x1, P6 ;  /* 0x0000005182617211 */ /* 0x000fe400030f0eff */
[----:B------:R-:W-:-:S02]  /*2540*/  ISETP.GE.AND P4, PT, R113, UR11, PT ;  /* 0x0000000b71007c0c */ /* 0x000fc4000bf86270 */
[----:B------:R-:W-:Y:S01]  /*2550*/  LOP3.LUT R115, R2, 0x26, RZ, 0xfc, !PT ;  /* 0x0000002602737812 */ /* 0x000fe200078efcff */
[----:B------:R0:W4:Y:S01]  /*2560*/  @!P5 LDG.E.U8 R111, desc[UR16][R94.64] ;  /* 0x000000105e6fd981 */ /* 0x000122000c1e1100 */
[C---:B-1----:R-:W-:Y:S02]  /*2570*/  IADD3 R92, P6, R106.reuse, R79, RZ ;  /* 0x0000004f6a5c7210 */ /* 0x042fe40007fde0ff */
[----:B------:R-:W-:Y:S02]  /*2580*/  PRMT R113, RZ, 0x7610, R113 ;  /* 0x00007610ff717816 */ /* 0x000fe40000000071 */
[----:B------:R-:W-:Y:S02]  /*2590*/  LEA.HI.X.SX32 R93, R106, R81, 0x1, P6 ;  /* 0x000000516a5d7211 */ /* 0x000fe400030f0eff */
[----:B------:R-:W-:Y:S02]  /*25a0*/  ISETP.GE.AND P5, PT, R115, UR11, PT ;  /* 0x0000000b73007c0c */ /* 0x000fe4000bfa6270 */
[----:B------:R1:W4:Y:S01]  /*25b0*/  @!P0 LDG.E.U8 R113, desc[UR16][R96.64] ;  /* 0x0000001060718981 */ /* 0x000322000c1e1100 */
[----:B0-----:R-:W-:-:S02]  /*25c0*/  IADD3 R94, P6, R128, R79, RZ ;  /* 0x0000004f805e7210 */ /* 0x001fc40007fde0ff */
[----:B------:R-:W-:Y:S02]  /*25d0*/  PRMT R115, RZ, 0x7610, R115 ;  /* 0x00007610ff737816 */ /* 0x000fe40000000073 */
[----:B------:R-:W-:Y:S02]  /*25e0*/  LEA.HI.X.SX32 R95, R128, R81, 0x1, P6 ;  /* 0x00000051805f7211 */ /* 0x000fe400030f0eff */
[----:B------:R-:W-:Y:S02]  /*25f0*/  LOP3.LUT R117, R2, 0x28, RZ, 0xfc, !PT ;  /* 0x0000002802757812 */ /* 0x000fe400078efcff */
[----:B------:R-:W-:Y:S01]  /*2600*/  PRMT R150, RZ, 0x7610, R150 ;  /* 0x00007610ff967816 */ /* 0x000fe20000000096 */
[----:B------:R0:W4:Y:S01]  /*2610*/  @!P1 LDG.E.U8 R115, desc[UR16][R92.64] ;  /* 0x000000105c739981 */ /* 0x000122000c1e1100 */
[----:B-1----:R-:W-:Y:S02]  /*2620*/  IADD3 R96, P6, R126, R79, RZ ;  /* 0x0000004f7e607210 */ /* 0x002fe40007fde0ff */
[----:B------:R-:W-:-:S02]  /*2630*/  ISETP.GE.AND P0, PT, R117, UR11, PT ;  /* 0x0000000b75007c0c */ /* 0x000fc4000bf06270 */
[----:B------:R-:W-:Y:S01]  /*2640*/  LEA.HI.X.SX32 R97, R126, R81, 0x1, P6 ;  /* 0x000000517e617211 */ /* 0x000fe200030f0eff */
[----:B------:R1:W4:Y:S01]  /*2650*/  @!P2 LDG.E.U8 R150, desc[UR16][R94.64] ;  /* 0x000000105e96a981 */ /* 0x000322000c1e1100 */
[----:B------:R-:W-:Y:S02]  /*2660*/  LOP3.LUT R117, R2, 0x2a, RZ, 0xfc, !PT ;  /* 0x0000002a02757812 */ /* 0x000fe400078efcff */
[C---:B0-----:R-:W-:Y:S02]  /*2670*/  IADD3 R92, P6, R124.reuse, R79, RZ ;  /* 0x0000004f7c5c7210 */ /* 0x041fe40007fde0ff */
[----:B------:R-:W-:Y:S02]  /*2680*/  PRMT R152, RZ, 0x7610, R152 ;  /* 0x00007610ff987816 */ /* 0x000fe40000000098 */
[----:B------:R-:W-:Y:S02]  /*2690*/  LEA.HI.X.SX32 R93, R124, R81, 0x1, P6 ;  /* 0x000000517c5d7211 */ /* 0x000fe400030f0eff */
[----:B-1----:R-:W-:-:S02]  /*26a0*/  IADD3 R94, P6, R122, R79, RZ ;  /* 0x0000004f7a5e7210 */ /* 0x002fc40007fde0ff */
[----:B------:R-:W-:Y:S01]  /*26b0*/  ISETP.GE.AND P1, PT, R117, UR11, PT ;  /* 0x0000000b75007c0c */ /* 0x000fe2000bf26270 */
[----:B------:R0:W4:Y:S01]  /*26c0*/  @!P3 LDG.E.U8 R152, desc[UR16][R96.64] ;  /* 0x000000106098b981 */ /* 0x000122000c1e1100 */
[----:B------:R-:W-:Y:S02]  /*26d0*/  LOP3.LUT R117, R2, 0x2c, RZ, 0xfc, !PT ;  /* 0x0000002c02757812 */ /* 0x000fe400078efcff */
[----:B------:R-:W-:Y:S02]  /*26e0*/  PRMT R154, RZ, 0x7610, R154 ;  /* 0x00007610ff9a7816 */ /* 0x000fe4000000009a */
[----:B------:R-:W-:Y:S02]  /*26f0*/  LEA.HI.X.SX32 R95, R122, R81, 0x1, P6 ;  /* 0x000000517a5f7211 */ /* 0x000fe400030f0eff */
[----:B------:R-:W-:Y:S02]  /*2700*/  ISETP.GE.AND P2, PT, R117, UR11, PT ;  /* 0x0000000b75007c0c */ /* 0x000fe4000bf46270 */
[----:B------:R1:W4:Y:S01]  /*2710*/  @!P4 LDG.E.U8 R154, desc[UR16][R92.64] ;  /* 0x000000105c9ac981 */ /* 0x000322000c1e1100 */
[----:B0-----:R-:W-:-:S02]  /*2720*/  IADD3 R96, P6, R120, R79, RZ ;  /* 0x0000004f78607210 */ /* 0x001fc40007fde0ff */
[----:B------:R-:W-:Y:S02]  /*2730*/  LEA.HI R117, R0, 0x2e, RZ, 0x1a ;  /* 0x0000002e00757811 */ /* 0x000fe400078fd0ff */
[----:B------:R-:W-:Y:S02]  /*2740*/  PRMT R156, RZ, 0x7610, R156 ;  /* 0x00007610ff9c7816 */ /* 0x000fe4000000009c */
[----:B------:R-:W-:Y:S02]  /*2750*/  LEA.HI.X.SX32 R97, R120, R81, 0x1, P6 ;  /* 0x0000005178617211 */ /* 0x000fe400030f0eff */
[----:B------:R-:W-:Y:S02]  /*2760*/  ISETP.GE.AND P3, PT, R117, UR11, PT ;  /* 0x0000000b75007c0c */ /* 0x000fe4000bf66270 */
[----:B-1----:R-:W-:Y:S01]  /*2770*/  IADD3 R92, P6, R118, R79, RZ ;  /* 0x0000004f765c7210 */ /* 0x002fe20007fde0ff */
[----:B------:R0:W4:Y:S01]  /*2780*/  @!P5 LDG.E.U8 R156, desc[UR16][R94.64] ;  /* 0x000000105e9cd981 */ /* 0x000122000c1e1100 */
[----:B------:R-:W-:-:S02]  /*2790*/  LOP3.LUT R117, R2, 0x30, RZ, 0xfc, !PT ;  /* 0x0000003002757812 */ /* 0x000fc400078efcff */
[----:B------:R-:W-:Y:S02]  /*27a0*/  PRMT R160, RZ, 0x7610, R160 ;  /* 0x00007610ffa07816 */ /* 0x000fe400000000a0 */
[----:B------:R-:W-:Y:S02]  /*27b0*/  LEA.HI.X.SX32 R93, R118, R81, 0x1, P6 ;  /* 0x00000051765d7211 */ /* 0x000fe400030f0eff */
[----:B------:R-:W-:Y:S02]  /*27c0*/  ISETP.GE.AND P4, PT, R117, UR11, PT ;  /* 0x0000000b75007c0c */ /* 0x000fe4000bf86270 */
[----:B------:R-:W-:Y:S01]  /*27d0*/  LOP3.LUT R117, R2, 0x32, RZ, 0xfc, !PT ;  /* 0x0000003202757812 */ /* 0x000fe200078efcff */
[----:B------:R1:W4:Y:S01]  /*27e0*/  @!P1 LDG.E.U8 R160, desc[UR16][R92.64] ;  /* 0x000000105ca09981 */ /* 0x000322000c1e1100 */
[----:B0-----:R-:W-:Y:S02]  /*27f0*/  IADD3 R94, P6, R116, R79, RZ ;  /* 0x0000004f745e7210 */ /* 0x001fe40007fde0ff */
[----:B------:R-:W-:-:S02]  /*2800*/  PRMT R158, RZ, 0x7610, R158 ;  /* 0x00007610ff9e7816 */ /* 0x000fc4000000009e */
[----:B------:R-:W-:Y:S02]  /*2810*/  PRMT R162, RZ, 0x7610, R162 ;  /* 0x00007610ffa27816 */ /* 0x000fe400000000a2 */
[----:B------:R-:W-:Y:S02]  /*2820*/  LEA.HI.X.SX32 R95, R116, R81, 0x1, P6 ;  /* 0x00000051745f7211 */ /* 0x000fe400030f0eff */
[----:B------:R-:W-:Y:S01]  /*2830*/  ISETP.GE.AND P5, PT, R117, UR11, PT ;  /* 0x0000000b75007c0c */ /* 0x000fe2000bfa6270 */
[----:B------:R-:W4:Y:S01]  /*2840*/  @!P0 LDG.E.U8 R158, desc[UR16][R96.64] ;  /* 0x00000010609e8981 */ /* 0x000f22000c1e1100 */
[----:B-1----:R-:W-:Y:S02]  /*2850*/  IADD3 R92, P1, R104, R79, RZ ;  /* 0x0000004f685c7210 */ /* 0x002fe40007f3e0ff */
[----:B------:R-:W-:Y:S01]  /*2860*/  LOP3.LUT R117, R2, 0x34, RZ, 0xfc, !PT ;  /* 0x0000003402757812 */ /* 0x000fe200078efcff */
[----:B------:R0:W4:Y:S01]  /*2870*/  @!P2 LDG.E.U8 R162, desc[UR16][R94.64] ;  /* 0x000000105ea2a981 */ /* 0x000122000c1e1100 */
[----:B------:R-:W-:-:S02]  /*2880*/  PRMT R164, RZ, 0x7610, R164 ;  /* 0x00007610ffa47816 */ /* 0x000fc400000000a4 */
[----:B------:R-:W-:Y:S02]  /*2890*/  LEA.HI.X.SX32 R93, R104, R81, 0x1, P1 ;  /* 0x00000051685d7211 */ /* 0x000fe400008f0eff */
[----:B------:R-:W-:Y:S02]  /*28a0*/  ISETP.GE.AND P0, PT, R117, UR11, PT ;  /* 0x0000000b75007c0c */ /* 0x000fe4000bf06270 */
[----:B------:R-:W-:Y:S01]  /*28b0*/  PRMT R119, RZ, 0x7610, R119 ;  /* 0x00007610ff777816 */ /* 0x000fe20000000077 */
[----:B------:R1:W4:Y:S01]  /*28c0*/  @!P3 LDG.E.U8 R164, desc[UR16][R92.64] ;  /* 0x000000105ca4b981 */ /* 0x000322000c1e1100 */
[-C--:B0-----:R-:W-:Y:S02]  /*28d0*/  IADD3 R94, P2, R112, R79.reuse, RZ ;  /* 0x0000004f705e7210 */ /* 0x081fe40007f5e0ff */
[----:B------:R-:W-:Y:S02]  /*28e0*/  IADD3 R96, P6, R114, R79, RZ ;  /* 0x0000004f72607210 */ /* 0x000fe40007fde0ff */
[----:B------:R-:W-:-:S02]  /*28f0*/  LEA.HI.X.SX32 R95, R112, R81, 0x1, P2 ;  /* 0x00000051705f7211 */ /* 0x000fc400010f0eff */
[----:B-1----:R-:W-:-:S03]  /*2900*/  IADD3 R92, P1, R110, R79, RZ ;  /* 0x0000004f6e5c7210 */ /* 0x002fc60007f3e0ff */
[----:B------:R0:W4:Y:S01]  /*2910*/  @!P5 LDG.E.U8 R119, desc[UR16][R94.64] ;  /* 0x000000105e77d981 */ /* 0x000122000c1e1100 */
[----:B------:R-:W-:Y:S02]  /*2920*/  PRMT R117, RZ, 0x7610, R117 ;  /* 0x00007610ff757816 */ /* 0x000fe40000000075 */
[----:B------:R-:W-:Y:S02]  /*2930*/  PRMT R121, RZ, 0x7610, R121 ;  /* 0x00007610ff797816 */ /* 0x000fe40000000079 */
[-C--:B------:R-:W-:Y:S02]  /*2940*/  LEA.HI.X.SX32 R97, R114, R81.reuse, 0x1, P6 ;  /* 0x0000005172617211 */ /* 0x080fe400030f0eff */
[----:B------:R-:W-:Y:S02]  /*2950*/  LEA.HI.X.SX32 R93, R110, R81, 0x1, P1 ;  /* 0x000000516e5d7211 */ /* 0x000fe400008f0eff */
[C---:B0-----:R-:W-:Y:S01]  /*2960*/  IADD3 R94, P1, R44.reuse, R79, RZ ;  /* 0x0000004f2c5e7210 */ /* 0x041fe20007f3e0ff */
[----:B------:R0:W4:Y:S03]  /*2970*/  @!P4 LDG.E.U8 R117, desc[UR16][R96.64] ;  /* 0x000000106075c981 */ /* 0x000126000c1e1100 */
[----:B------:R-:W-:Y:S01]  /*2980*/  LEA.HI.X.SX32 R95, R44, R81, 0x1, P1 ;  /* 0x000000512c5f7211 */ /* 0x000fe200008f0eff */
[----:B------:R1:W4:Y:S01]  /*2990*/  @!P0 LDG.E.U8 R121, desc[UR16][R92.64] ;  /* 0x000000105c798981 */ /* 0x000322000c1e1100 */
[----:B------:R-:W-:-:S02]  /*29a0*/  ISETP.GE.AND P1, PT, R89, UR11, PT ;  /* 0x0000000b59007c0c */ /* 0x000fc4000bf26270 */
[----:B0-----:R-:W-:Y:S02]  /*29b0*/  IADD3 R96, P0, R45, R79, RZ ;  /* 0x0000004f2d607210 */ /* 0x001fe40007f1e0ff */
[----:B------:R-:W-:Y:S02]  /*29c0*/  ISETP.GE.AND P2, PT, R85, UR11, PT ;  /* 0x0000000b55007c0c */ /* 0x000fe4000bf46270 */
[----:B------:R-:W-:Y:S02]  /*29d0*/  LEA.HI.X.SX32 R97, R45, R81, 0x1, P0 ;  /* 0x000000512d617211 */ /* 0x000fe400000f0eff */
[C---:B-1----:R-:W-:Y:S02]  /*29e0*/  IADD3 R92, P0, R46.reuse, R79, RZ ;  /* 0x0000004f2e5c7210 */ /* 0x042fe40007f1e0ff */
[----:B------:R-:W-:Y:S02]  /*29f0*/  PRMT R127, RZ, 0x7610, R127 ;  /* 0x00007610ff7f7816 */ /* 0x000fe4000000007f */
[----:B------:R-:W-:-:S02]  /*2a00*/  LEA.HI.X.SX32 R93, R46, R81, 0x1, P0 ;  /* 0x000000512e5d7211 */ /* 0x000fc400000f0eff */
[----:B------:R-:W-:Y:S02]  /*2a10*/  ISETP.GE.AND P3, PT, R87, UR11, PT ;  /* 0x0000000b57007c0c */ /* 0x000fe4000bf66270 */
[----:B------:R-:W-:Y:S01]  /*2a20*/  PRMT R123, RZ, 0x7610, R123 ;  /* 0x00007610ff7b7816 */ /* 0x000fe2000000007b */
[----:B------:R-:W4:Y:S01]  /*2a30*/  @!P1 LDG.E.U8 R127, desc[UR16][R92.64] ;  /* 0x000000105c7f9981 */ /* 0x000f22000c1e1100 */
[----:B------:R-:W-:Y:S02]  /*2a40*/  ISETP.GE.AND P1, PT, R91, UR11, PT ;  /* 0x0000000b5b007c0c */ /* 0x000fe4000bf26270 */
[----:B------:R-:W-:Y:S02]  /*2a50*/  PRMT R125, RZ, 0x7610, R125 ;  /* 0x00007610ff7d7816 */ /* 0x000fe4000000007d */
[----:B------:R0:W4:Y:S01]  /*2a60*/  @!P2 LDG.E.U8 R123, desc[UR16][R94.64] ;  /* 0x000000105e7ba981 */ /* 0x000122000c1e1100 */
[----:B------:R-:W-:Y:S02]  /*2a70*/  PRMT R129, RZ, 0x7610, R129 ;  /* 0x00007610ff817816 */ /* 0x000fe40000000081 */
[----:B------:R-:W-:-:S02]  /*2a80*/  ISETP.GE.AND P2, PT, R98, UR11, PT ;  /* 0x0000000b62007c0c */ /* 0x000fc4000bf46270 */
[----:B------:R1:W4:Y:S01]  /*2a90*/  @!P3 LDG.E.U8 R125, desc[UR16][R96.64] ;  /* 0x00000010607db981 */ /* 0x000322000c1e1100 */
[----:B0-----:R-:W-:-:S04]  /*2aa0*/  IADD3 R94, P0, R47, R79, RZ ;  /* 0x0000004f2f5e7210 */ /* 0x001fc80007f1e0ff */
[----:B------:R-:W-:Y:S02]  /*2ab0*/  LEA.HI.X.SX32 R95, R47, R81, 0x1, P0 ;  /* 0x000000512f5f7211 */ /* 0x000fe400000f0eff */
[----:B-1----:R-:W-:-:S03]  /*2ac0*/  LOP3.LUT R96, R0, 0x3f, RZ, 0xc0, !PT ;  /* 0x0000003f00607812 */ /* 0x002fc600078ec0ff */
[----:B------:R0:W4:Y:S01]  /*2ad0*/  @!P1 LDG.E.U8 R129, desc[UR16][R94.64] ;  /* 0x000000105e819981 */ /* 0x000122000c1e1100 */
[----:B------:R-:W-:Y:S02]  /*2ae0*/  ISETP.GE.AND P0, PT, R96, UR11, PT ;  /* 0x0000000b60007c0c */ /* 0x000fe4000bf06270 */
[C---:B------:R-:W-:Y:S02]  /*2af0*/  IADD3 R96, P1, R49.reuse, R79, RZ ;  /* 0x0000004f31607210 */ /* 0x040fe40007f3e0ff */
[----:B------:R-:W-:Y:S02]  /*2b00*/  PRMT R131, RZ, 0x7610, R131 ;  /* 0x00007610ff837816 */ /* 0x000fe40000000083 */
[----:B------:R-:W-:-:S05]  /*2b10*/  LEA.HI.X.SX32 R97, R49, R81, 0x1, P1 ;  /* 0x0000005131617211 */ /* 0x000fca00008f0eff */
[----:B------:R1:W4:Y:S01]  /*2b20*/  @!P2 LDG.E.U8 R131, desc[UR16][R96.64] ;  /* 0x000000106083a981 */ /* 0x000322000c1e1100 */
[----:B------:R-:W-:Y:S01]  /*2b30*/  BAR.SYNC.DEFER_BLOCKING 0x0 ;  /* 0x0000000000007b1d */ /* 0x000fe20000010000 */
[----:B------:R-:W-:-:S05]  /*2b40*/  IADD3 R92, P1, R102, R54, RZ ;  /* 0x00000036665c7210 */ /* 0x000fca0007f3e0ff */
[----:B------:R-:W-:Y:S01]  /*2b50*/  IMAD.X R93, R41, 0x1, R62, P1 ;  /* 0x00000001295d7824 */ /* 0x000fe200008e063e */
[----:B0-----:R-:W-:Y:S02]  /*2b60*/  IADD3 R94, P1, R102, R55, RZ ;  /* 0x00000037665e7210 */ /* 0x001fe40007f3e0ff */
[----:B------:R-:W-:-:S03]  /*2b70*/  PRMT R133, RZ, 0x7610, R133 ;  /* 0x00007610ff857816 */ /* 0x000fc60000000085 */
[----:B------:R-:W-:Y:S01]  /*2b80*/  IMAD.X R95, R41, 0x1, R64, P1 ;  /* 0x00000001295f7824 */ /* 0x000fe200008e0640 */
[----:B-1----:R-:W-:-:S05]  /*2b90*/  IADD3 R96, P1, R102, R56, RZ ;  /* 0x0000003866607210 */ /* 0x002fca0007f3e0ff */
[----:B------:R-:W-:Y:S01]  /*2ba0*/  IMAD.X R97, R41, 0x1, R66, P1 ;  /* 0x0000000129617824 */ /* 0x000fe200008e0642 */
[----:B------:R-:W-:Y:S01]  /*2bb0*/  PRMT R139, RZ, 0x7610, R139 ;  /* 0x00007610ff8b7816 */ /* 0x000fe2000000008b */
[----:B------:R0:W4:Y:S02]  /*2bc0*/  @!P0 LDG.E.U8 R133, desc[UR16][R92.64] ;  /* 0x000000105c858981 */ /* 0x000124000c1e1100 */
[----:B0-----:R-:W-:-:S05]  /*2bd0*/  IADD3 R92, P1, R102, R57, RZ ;  /* 0x00000039665c7210 */ /* 0x001fca0007f3e0ff */
[----:B------:R-:W-:Y:S01]  /*2be0*/  IMAD.X R93, R41, 0x1, R68, P1 ;  /* 0x00000001295d7824 */ /* 0x000fe200008e0644 */
[----:B------:R-:W-:-:S04]  /*2bf0*/  PRMT R135, RZ, 0x7610, R135 ;  /* 0x00007610ff877816 */ /* 0x000fc80000000087 */
[----:B------:R0:W4:Y:S01]  /*2c00*/  @!P0 LDG.E.U8 R139, desc[UR16][R92.64] ;  /* 0x000000105c8b8981 */ /* 0x000122000c1e1100 */
[----:B------:R-:W-:-:S03]  /*2c10*/  PRMT R137, RZ, 0x7610, R137 ;  /* 0x00007610ff897816 */ /* 0x000fc60000000089 */
[----:B------:R1:W4:Y:S01]  /*2c20*/  @!P0 LDG.E.U8 R135, desc[UR16][R94.64] ;  /* 0x000000105e878981 */ /* 0x000322000c1e1100 */
[----:B------:R-:W-:-:S03]  /*2c30*/  PRMT R141, RZ, 0x7610, R141 ;  /* 0x00007610ff8d7816 */ /* 0x000fc6000000008d */
[----:B------:R2:W4:Y:S01]  /*2c40*/  @!P0 LDG.E.U8 R137, desc[UR16][R96.64] ;  /* 0x0000001060898981 */ /* 0x000522000c1e1100 */
[----:B0-----:R-:W-:-:S05]  /*2c50*/  IADD3 R92, P1, R102, R58, RZ ;  /* 0x0000003a665c7210 */ /* 0x001fca0007f3e0ff */
[C---:B------:R-:W-:Y:S01]  /*2c60*/  IMAD.X R93, R41.reuse, 0x1, R70, P1 ;  /* 0x00000001295d7824 */ /* 0x040fe200008e0646 */
[C---:B-1----:R-:W-:Y:S02]  /*2c70*/  IADD3 R94, P1, R102.reuse, R59, RZ ;  /* 0x0000003b665e7210 */ /* 0x042fe40007f3e0ff */
[----:B------:R-:W-:Y:S02]  /*2c80*/  PRMT R143, RZ, 0x7610, R143 ;  /* 0x00007610ff8f7816 */ /* 0x000fe4000000008f */
[----:B------:R0:W4:Y:S01]  /*2c90*/  @!P0 LDG.E.U8 R141, desc[UR16][R92.64] ;  /* 0x000000105c8d8981 */ /* 0x000122000c1e1100 */
[C---:B------:R-:W-:Y:S01]  /*2ca0*/  IMAD.X R95, R41.reuse, 0x1, R72, P1 ;  /* 0x00000001295f7824 */ /* 0x040fe200008e0648 */
[C---:B--2---:R-:W-:Y:S02]  /*2cb0*/  IADD3 R96, P1, R102.reuse, R61, RZ ;  /* 0x0000003d66607210 */ /* 0x044fe40007f3e0ff */
[----:B------:R-:W-:Y:S02]  /*2cc0*/  PRMT R145, RZ, 0x7610, R145 ;  /* 0x00007610ff917816 */ /* 0x000fe40000000091 */
[----:B------:R1:W2:Y:S01]  /*2cd0*/  @!P0 LDG.E.U8 R143, desc[UR16][R94.64] ;  /* 0x000000105e8f8981 */ /* 0x0002a2000c1e1100 */
[----:B------:R-:W-:Y:S01]  /*2ce0*/  IMAD.X R97, R41, 0x1, R74, P1 ;  /* 0x0000000129617824 */ /* 0x000fe200008e064a */
[----:B0-----:R-:W-:-:S02]  /*2cf0*/  IADD3 R92, P1, R102, R63, RZ ;  /* 0x0000003f665c7210 */ /* 0x001fc40007f3e0ff */
[----:B------:R0:W-:Y:S03]  /*2d00*/  STS.U8 [R43+UR10], R147 ;  /* 0x000000932b007988 */ /* 0x0001e6000800000a */
[----:B------:R-:W-:Y:S01]  /*2d10*/  IMAD.X R93, R41, 0x1, R76, P1 ;  /* 0x00000001295d7824 */ /* 0x000fe200008e064c */
[----:B-1----:R-:W-:Y:S01]  /*2d20*/  IADD3 R94, P1, R102, R65, RZ ;  /* 0x00000041665e7210 */ /* 0x002fe20007f3e0ff */
[----:B------:R1:W2:Y:S01]  /*2d30*/  @!P0 LDG.E.U8 R145, desc[UR16][R96.64] ;  /* 0x0000001060918981 */ /* 0x0002a2000c1e1100 */
[----:B0-----:R-:W-:-:S03]  /*2d40*/  PRMT R147, RZ, 0x7610, R147 ;  /* 0x00007610ff937816 */ /* 0x001fc60000000093 */
[C---:B------:R-:W-:Y:S01]  /*2d50*/  IMAD.X R95, R41.reuse, 0x1, R78, P1 ;  /* 0x00000001295f7824 */ /* 0x040fe200008e064e */
[C---:B-1----:R-:W-:Y:S02]  /*2d60*/  IADD3 R96, P1, R102.reuse, R67, RZ ;  /* 0x0000004366607210 */ /* 0x042fe40007f3e0ff */
[----:B------:R0:W2:Y:S01]  /*2d70*/  @!P0 LDG.E.U8 R147, desc[UR16][R92.64] ;  /* 0x000000105c938981 */ /* 0x0000a2000c1e1100 */
[----:B------:R-:W-:Y:S02]  /*2d80*/  PRMT R149, RZ, 0x7610, R149 ;  /* 0x00007610ff957816 */ /* 0x000fe40000000095 */
[----:B------:R-:W-:Y:S01]  /*2d90*/  IMAD.X R97, R41, 0x1, R80, P1 ;  /* 0x0000000129617824 */ /* 0x000fe200008e0650 */
[----:B-----5:R1:W-:Y:S04]  /*2da0*/  STS.U8 [R43+UR10+0x4], R151 ;  /* 0x000004972b007988 */ /* 0x0203e8000800000a */
[----:B------:R5:W2:Y:S01]  /*2db0*/  @!P0 LDG.E.U8 R149, desc[UR16][R94.64] ;  /* 0x000000105e958981 */ /* 0x000aa2000c1e1100 */
[----:B0-----:R-:W-:-:S02]  /*2dc0*/  IADD3 R92, P1, R102, R69, RZ ;  /* 0x00000045665c7210 */ /* 0x001fc40007f3e0ff */
[----:B-1----:R-:W-:-:S03]  /*2dd0*/  PRMT R151, RZ, 0x7610, R151 ;  /* 0x00007610ff977816 */ /* 0x002fc60000000097 */
[C---:B------:R-:W-:Y:S01]  /*2de0*/  IMAD.X R93, R41.reuse, 0x1, R82, P1 ;  /* 0x00000001295d7824 */ /* 0x040fe200008e0652 */
[C---:B-----5:R-:W-:Y:S01]  /*2df0*/  IADD3 R94, P1, R102.reuse, R71, RZ ;  /* 0x00000047665e7210 */ /* 0x060fe20007f3e0ff */
[----:B---3--:R0:W-:Y:S04]  /*2e00*/  STS.U8 [R43+UR10+0x2], R153 ;  /* 0x000002992b007988 */ /* 0x0081e8000800000a */
[----:B------:R1:W3:Y:S01]  /*2e10*/  @!P0 LDG.E.U8 R151, desc[UR16][R96.64] ;  /* 0x0000001060978981 */ /* 0x0002e2000c1e1100 */
[C---:B------:R-:W-:Y:S01]  /*2e20*/  IMAD.X R95, R41.reuse, 0x1, R84, P1 ;  /* 0x00000001295f7824 */ /* 0x040fe200008e0654 */
[----:B0-----:R-:W-:Y:S02]  /*2e30*/  PRMT R153, RZ, 0x7610, R153 ;  /* 0x00007610ff997816 */ /* 0x001fe40000000099 */
[----:B-1----:R-:W-:Y:S01]  /*2e40*/  IADD3 R96, P1, R102, R73, RZ ;  /* 0x0000004966607210 */ /* 0x002fe20007f3e0ff */
[----:B----4-:R0:W-:Y:S04]  /*2e50*/  STS.U8 [R43+UR10+0x8], R157 ;  /* 0x0000089d2b007988 */ /* 0x0101e8000800000a */
[----:B------:R1:W4:Y:S01]  /*2e60*/  @!P0 LDG.E.U8 R153, desc[UR16][R92.64] ;  /* 0x000000105c998981 */ /* 0x000322000c1e1100 */
[----:B------:R-:W-:Y:S01]  /*2e70*/  IMAD.X R97, R41, 0x1, R86, P1 ;  /* 0x0000000129617824 */ /* 0x000fe200008e0656 */
[----:B0-----:R-:W-:-:S02]  /*2e80*/  PRMT R157, RZ, 0x7610, R157 ;  /* 0x00007610ff9d7816 */ /* 0x001fc4000000009d */
[C---:B-1----:R-:W-:Y:S01]  /*2e90*/  IADD3 R92, P1, R102.reuse, R75, RZ ;  /* 0x0000004b665c7210 */ /* 0x042fe20007f3e0ff */
[----:B------:R0:W-:Y:S04]  /*2ea0*/  STS.U8 [R43+UR10+0x6], R161 ;  /* 0x000006a12b007988 */ /* 0x0001e8000800000a */
[----:B------:R1:W5:Y:S01]  /*2eb0*/  @!P0 LDG.E.U8 R157, desc[UR16][R94.64] ;  /* 0x000000105e9d8981 */ /* 0x000362000c1e1100 */
[----:B------:R-:W-:Y:S01]  /*2ec0*/  IMAD.X R93, R41, 0x1, R88, P1 ;  /* 0x00000001295d7824 */ /* 0x000fe200008e0658 */
[----:B0-----:R-:W-:Y:S02]  /*2ed0*/  PRMT R161, RZ, 0x7610, R161 ;  /* 0x00007610ffa17816 */ /* 0x001fe400000000a1 */
[----:B------:R0:W-:Y:S01]  /*2ee0*/  STS.U8 [R43+UR10+0xc], R163 ;  /* 0x00000ca32b007988 */ /* 0x0001e2000800000a */
[----:B-1----:R-:W-:-:S03]  /*2ef0*/  IADD3 R94, P1, R102, R77, RZ ;  /* 0x0000004d665e7210 */ /* 0x002fc60007f3e0ff */
[----:B------:R1:W-:Y:S04]  /*2f00*/  STS.U8 [R43+UR10+0xa], R165 ;  /* 0x00000aa52b007988 */ /* 0x0003e8000800000a */
[----:B------:R1:W5:Y:S01]  /*2f10*/  @!P0 LDG.E.U8 R161, desc[UR16][R96.64] ;  /* 0x0000001060a18981 */ /* 0x000362000c1e1100 */
[----:B0-----:R-:W-:Y:S01]  /*2f20*/  PRMT R163, RZ, 0x7610, R163 ;  /* 0x00007610ffa37816 */ /* 0x001fe200000000a3 */
[----:B------:R-:W-:Y:S01]  /*2f30*/  IMAD.X R95, R41, 0x1, R90, P1 ;  /* 0x00000001295f7824 */ /* 0x000fe200008e065a */
[----:B-1----:R-:W-:-:S04]  /*2f40*/  PRMT R165, RZ, 0x7610, R165 ;  /* 0x00007610ffa57816 */ /* 0x002fc800000000a5 */
[----:B------:R0:W3:Y:S01]  /*2f50*/  @!P0 LDG.E.U8 R163, desc[UR16][R92.64] ;  /* 0x000000105ca38981 */ /* 0x0000e2000c1e1100 */
[----:B------:R-:W-:-:S03]  /*2f60*/  IADD3 R96, P1, R102, R42, RZ ;  /* 0x0000002a66607210 */ /* 0x000fc60007f3e0ff */
[----:B------:R-:W5:Y:S02]  /*2f70*/  @!P0 LDG.E.U8 R165, desc[UR16][R94.64] ;  /* 0x000000105ea58981 */ /* 0x000f64000c1e1100 */
[----:B------:R-:W-:Y:S01]  /*2f80*/  IMAD.X R97, R41, 0x1, R60, P1 ;  /* 0x0000000129617824 */ /* 0x000fe200008e063c */
[----:B0-----:R-:W-:-:S06]  /*2f90*/  PRMT R92, RZ, 0x7610, R92 ;  /* 0x00007610ff5c7816 */ /* 0x001fcc000000005c */
[----:B------:R-:W3:Y:S04]  /*2fa0*/  @!P0 LDG.E.U8 R92, desc[UR16][R96.64] ;  /* 0x00000010605c8981 */ /* 0x000ee8000c1e1100 */
[----:B------:R0:W-:Y:S04]  /*2fb0*/  STS.U8 [R43+UR10+0xe], R159 ;  /* 0x00000e9f2b007988 */ /* 0x0001e8000800000a */
[----:B------:R0:W-:Y:S04]  /*2fc0*/  STS.U8 [R40+UR10], R155 ;  /* 0x0000009b28007988 */ /* 0x0001e8000800000a */
[----:B------:R0:W-:Y:S04]  /*2fd0*/  STS.U8 [R40+UR10+0x2], R103 ;  /* 0x0000026728007988 */ /* 0x0001e8000800000a */
[----:B------:R0:W-:Y:S04]  /*2fe0*/  STS.U8 [R40+UR10+0x4], R105 ;  /* 0x0000046928007988 */ /* 0x0001e8000800000a */
[----:B------:R0:W-:Y:S04]  /*2ff0*/  STS.U8 [R40+UR10+0x6], R107 ;  /* 0x0000066b28007988 */ /* 0x0001e8000800000a */
[----:B------:R0:W-:Y:S04]  /*3000*/  STS.U8 [R40+UR10+0x8], R109 ;  /* 0x0000086d28007988 */ /* 0x0001e8000800000a */
[----:B------:R0:W-:Y:S04]  /*3010*/  STS.U8 [R40+UR10+0xa], R111 ;  /* 0x00000a6f28007988 */ /* 0x0001e8000800000a */
[----:B------:R0:W-:Y:S04]  /*3020*/  STS.U8 [R40+UR10+0xc], R113 ;  /* 0x00000c7128007988 */ /* 0x0001e8000800000a */
        /* <DEDUP_REMOVED lines=17> */
[----:B------:R0:W-:Y:S04]  /*3140*/  STS.U8 [R4+UR10+0x1600], R137 ;  /* 0x0016008904007988 */ /* 0x0001e8000800000a */
[----:B--2---:R0:W-:Y:S04]  /*3150*/  STS.U8 [R4+UR10+0x1400], R145 ;  /* 0x0014009104007988 */ /* 0x0041e8000800000a */
[----:B----4-:R0:W-:Y:S04]  /*3160*/  STS.U8 [R4+UR10+0x1200], R153 ;  /* 0x0012009904007988 */ /* 0x0101e8000800000a */
[----:B-----5:R0:W-:Y:S04]  /*3170*/  STS.U8 [R4+UR10+0x1000], R165 ;  /* 0x001000a504007988 */ /* 0x0201e8000800000a */
[----:B---3--:R0:W-:Y:S04]  /*3180*/  STS.U8 [R99+UR10+0x1080], R163 ;  /* 0x001080a363007988 */ /* 0x0081e8000800000a */
        /* <DEDUP_REMOVED lines=10> */
[----:B------:R0:W-:Y:S01]  /*3230*/  STS.U8 [R101+UR10+0x1780], R92 ;  /* 0x0017805c65007988 */ /* 0x0001e2000800000a */
[----:B------:R1:W-:Y:S06]  /*3240*/  MEMBAR.ALL.CTA ;  /* 0x0000000000007992 */ /* 0x0003ec0000008000 */
[----:B-1----:R-:W1:Y:S02]  /*3250*/  FENCE.VIEW.ASYNC.S ;  /* 0x00000000000073c6 */ /* 0x002e640000000000 */
[----:B-1----:R-:W-:Y:S06]  /*3260*/  BAR.SYNC.DEFER_BLOCKING 0x0 ;  /* 0x0000000000007b1d */ /* 0x002fec0000010000 */
[----:B------:R-:W-:Y:S01]  /*3270*/  UMOV UR20, UR4 ;  /* 0x0000000400147c82 */ /* 0x000fe20008000000 */
[----:B------:R-:W-:Y:S01]  /*3280*/  UMOV UR21, 0x80000020 ;  /* 0x8000002000157882 */ /* 0x000fe20000000000 */
[----:B------:R-:W-:Y:S01]  /*3290*/  UMOV UR22, UR6 ;  /* 0x0000000600167c82 */ /* 0x000fe20008000000 */
[----:B------:R-:W-:Y:S01]  /*32a0*/  UMOV UR23, 0x80000020 ;  /* 0x8000002000177882 */ /* 0x000fe20000000000 */
[----:B------:R-:W-:-:S06]  /*32b0*/  WARPGROUP.ARRIVE ;  /* 0x00000000000079c5 */ /* 0x000fcc0000000000 */
[----:B------:R-:W-:Y:S01]  /*32c0*/  QGMMA.64x32x32.F32.E5M2.E5M2 R24, gdesc[UR20], R24 ;  /* 0x00600000141879f3 */ /* 0x000fe20008703818 */
[----:B------:R-:W-:Y:S01]  /*32d0*/  IADD3 R56, P4, R56, UR18, RZ ;  /* 0x0000001238387c10 */ /* 0x000fe2000ff9e0ff */
[----:B------:R-:W-:-:S03]  /*32e0*/  VIADD R83, R83, 0xffffffff ;  /* 0xffffffff53537836 */ /* 0x000fc60000000000 */
[----:B------:R-:W-:Y:S02]  /*32f0*/  IADD3.X R66, R66, UR19, RZ, P4, !PT ;  /* 0x0000001342427c10 */ /* 0x000fe4000a7fe4ff */
[----:B------:R-:W-:Y:S02]  /*3300*/  IADD3 R67, P4, R67, UR18, RZ ;  /* 0x0000001243437c10 */ /* 0x000fe4000ff9e0ff */
[----:B------:R-:W-:Y:S02]  /*3310*/  IADD3 R42, P1, R42, UR18, RZ ;  /* 0x000000122a2a7c10 */ /* 0x000fe4000ff3e0ff */
[----:B------:R-:W-:Y:S02]  /*3320*/  IADD3 R54, P2, R54, UR18, RZ ;  /* 0x0000001236367c10 */ /* 0x000fe4000ff5e0ff */
[----:B------:R-:W-:Y:S01]  /*3330*/  IADD3.X R80, R80, UR19, RZ, P4, !PT ;  /* 0x0000001350507c10 */ /* 0x000fe2000a7fe4ff */
[----:B------:R-:W-:Y:S01]  /*3340*/  QGMMA.64x32x32.F32.E5M2.E5M2 R24, gdesc[UR12], R24, gsb0 ;  /* 0x006000000c1879f3 */ /* 0x000fe20008003818 */
[----:B------:R-:W-:-:S02]  /*3350*/  ISETP.NE.U32.AND P4, PT, R83, RZ, PT ;  /* 0x000000ff5300720c */ /* 0x000fc40003f85070 */
[----:B------:R-:W-:Y:S02]  /*3360*/  IADD3 R55, P3, R55, UR18, RZ ;  /* 0x0000001237377c10 */ /* 0x000fe4000ff7e0ff */
[----:B------:R-:W-:Y:S02]  /*3370*/  IADD3.X R60, R60, UR19, RZ, P1, !PT ;  /* 0x000000133c3c7c10 */ /* 0x000fe40008ffe4ff */
[----:B------:R-:W-:Y:S02]  /*3380*/  IADD3.X R62, R62, UR19, RZ, P2, !PT ;  /* 0x000000133e3e7c10 */ /* 0x000fe400097fe4ff */
[----:B------:R-:W-:Y:S02]  /*3390*/  IADD3 R57, P5, R57, UR18, RZ ;  /* 0x0000001239397c10 */ /* 0x000fe4000ffbe0ff */
[----:B------:R-:W-:Y:S02]  /*33a0*/  IADD3 R58, P6, R58, UR18, RZ ;  /* 0x000000123a3a7c10 */ /* 0x000fe4000ffde0ff */
[----:B------:R-:W-:-:S02]  /*33b0*/  IADD3 R59, P0, R59, UR18, RZ ;  /* 0x000000123b3b7c10 */ /* 0x000fc4000ff1e0ff */
[----:B------:R-:W-:Y:S02]  /*33c0*/  IADD3 R61, P1, R61, UR18, RZ ;  /* 0x000000123d3d7c10 */ /* 0x000fe4000ff3e0ff */
[----:B------:R-:W-:Y:S02]  /*33d0*/  IADD3 R63, P2, R63, UR18, RZ ;  /* 0x000000123f3f7c10 */ /* 0x000fe4000ff5e0ff */
[----:B------:R-:W-:Y:S02]  /*33e0*/  IADD3.X R64, R64, UR19, RZ, P3, !PT ;  /* 0x0000001340407c10 */ /* 0x000fe40009ffe4ff */
[----:B------:R-:W-:Y:S02]  /*33f0*/  IADD3 R65, P3, R65, UR18, RZ ;  /* 0x0000001241417c10 */ /* 0x000fe4000ff7e0ff */
[----:B------:R-:W-:Y:S02]  /*3400*/  IADD3.X R68, R68, UR19, RZ, P5, !PT ;  /* 0x0000001344447c10 */ /* 0x000fe4000affe4ff */
[----:B------:R-:W-:-:S02]  /*3410*/  IADD3.X R70, R70, UR19, RZ, P6, !PT ;  /* 0x0000001346467c10 */ /* 0x000fc4000b7fe4ff */
[----:B------:R-:W-:Y:S02]  /*3420*/  IADD3.X R72, R72, UR19, RZ, P0, !PT ;  /* 0x0000001348487c10 */ /* 0x000fe400087fe4ff */
[----:B------:R-:W-:Y:S02]  /*3430*/  IADD3.X R74, R74, UR19, RZ, P1, !PT ;  /* 0x000000134a4a7c10 */ /* 0x000fe40008ffe4ff */
[----:B------:R-:W-:Y:S02]  /*3440*/  IADD3.X R76, R76, UR19, RZ, P2, !PT ;  /* 0x000000134c4c7c10 */ /* 0x000fe400097fe4ff */
[----:B------:R-:W-:Y:S02]  /*3450*/  IADD3 R69, P5, R69, UR18, RZ ;  /* 0x0000001245457c10 */ /* 0x000fe4000ffbe0ff */
[----:B------:R-:W-:Y:S02]  /*3460*/  IADD3 R71, P6, R71, UR18, RZ ;  /* 0x0000001247477c10 */ /* 0x000fe4000ffde0ff */
[----:B------:R-:W-:-:S02]  /*3470*/  IADD3 R73, P0, R73, UR18, RZ ;  /* 0x0000001249497c10 */ /* 0x000fc4000ff1e0ff */
[----:B------:R-:W-:Y:S02]  /*3480*/  IADD3 R75, P1, R75, UR18, RZ ;  /* 0x000000124b4b7c10 */ /* 0x000fe4000ff3e0ff */
[----:B------:R-:W-:Y:S02]  /*3490*/  IADD3 R77, P2, R77, UR18, RZ ;  /* 0x000000124d4d7c10 */ /* 0x000fe4000ff5e0ff */
[----:B------:R-:W-:Y:S01]  /*34a0*/  IADD3.X R78, R78, UR19, RZ, P3, !PT ;  /* 0x000000134e4e7c10 */ /* 0x000fe20009ffe4ff */
[----:B------:R-:W-:Y:S01]  /*34b0*/  UIADD3 UR11, UR11, -0x40, URZ ;  /* 0xffffffc00b0b7890 */ /* 0x000fe2000fffe03f */
[----:B------:R-:W-:Y:S02]  /*34c0*/  IADD3 R79, P3, R50, R79, RZ ;  /* 0x0000004f324f7210 */ /* 0x000fe40007f7e0ff */
[----:B------:R-:W-:Y:S02]  /*34d0*/  IADD3.X R82, R82, UR19, RZ, P5, !PT ;  /* 0x0000001352527c10 */ /* 0x000fe4000affe4ff */
[----:B------:R-:W-:-:S02]  /*34e0*/  IADD3.X R84, R84, UR19, RZ, P6, !PT ;  /* 0x0000001354547c10 */ /* 0x000fc4000b7fe4ff */
[----:B------:R-:W-:Y:S02]  /*34f0*/  IADD3.X R86, R86, UR19, RZ, P0, !PT ;  /* 0x0000001356567c10 */ /* 0x000fe400087fe4ff */
[----:B------:R-:W-:Y:S02]  /*3500*/  IADD3.X R88, R88, UR19, RZ, P1, !PT ;  /* 0x0000001358587c10 */ /* 0x000fe40008ffe4ff */
[----:B------:R-:W-:Y:S02]  /*3510*/  IADD3.X R90, R90, UR19, RZ, P2, !PT ;  /* 0x000000135a5a7c10 */ /* 0x000fe400097fe4ff */
[----:B------:R-:W-:Y:S01]  /*3520*/  LEA.HI.X.SX32 R81, R50, R81, 0x1, P3 ;  /* 0x0000005132517211 */ /* 0x000fe200018f0eff */
[----:B------:R-:W-:Y:S02]  /*3530*/  WARPGROUP.DEPBAR.LE gsb0, 0x0 ;  /* 0x00008000000079c5 */ /* 0x000fe40000010000 */
[----:B0-----:R-:W-:Y:S05]  /*3540*/  @P4 BRA `(.L_x_2) ;  /* 0xffffffe800884947 */ /* 0x001fea000383ffff */
.L_x_1:
[C---:B------:R-:W-:Y:S01]  /*3550*/  IMAD.SHL.U32 R2, R0.reuse, 0x10, RZ ;  /* 0x0000001000027824 */ /* 0x040fe200078e00ff */
[----:B------:R-:W-:Y:S01]  /*3560*/  F2FP.SATFINITE.E5M2.F32.PACK_AB_MERGE_C R24, R25, R24, RZ ;  /* 0x000000181918723e */ /* 0x000fe200048060ff */
[----:B------:R-:W-:Y:S01]  /*3570*/  IMAD.SHL.U32 R0, R0, 0x80, RZ ;  /* 0x0000008000007824 */ /* 0x000fe200078e00ff */
[----:B------:R-:W-:Y:S01]  /*3580*/  F2FP.SATFINITE.E5M2.F32.PACK_AB_MERGE_C R28, R29, R28, RZ ;  /* 0x0000001c1d1c723e */ /* 0x000fe200048060ff */
[----:B------:R-:W-:Y:S01]  /*3590*/  BAR.SYNC.DEFER_BLOCKING 0x0 ;  /* 0x0000000000007b1d */ /* 0x000fe20000010000 */
[----:B------:R-:W-:Y:S02]  /*35a0*/  F2FP.SATFINITE.E5M2.F32.PACK_AB_MERGE_C R32, R33, R32, RZ ;  /* 0x000000202120723e */ /* 0x000fe400048060ff */
[----:B------:R-:W-:Y:S02]  /*35b0*/  F2FP.SATFINITE.E5M2.F32.PACK_AB_MERGE_C R26, R27, R26, RZ ;  /* 0x0000001a1b1a723e */ /* 0x000fe400048060ff */
[----:B------:R-:W-:Y:S01]  /*35c0*/  F2FP.SATFINITE.E5M2.F32.PACK_AB_MERGE_C R30, R31, R30, RZ ;  /* 0x0000001e1f1e723e */ /* 0x000fe200048060ff */
[----:B------:R-:W-:Y:S01]  /*35d0*/  ULDC UR4, c[0x0][0x244] ;  /* 0x0000910000047ab9 */ /* 0x000fe20000000800 */
[----:B------:R-:W-:Y:S01]  /*35e0*/  F2FP.SATFINITE.E5M2.F32.PACK_AB_MERGE_C R34, R35, R34, RZ ;  /* 0x000000222322723e */ /* 0x000fe200048060ff */
[----:B------:R-:W-:Y:S01]  /*35f0*/  ULDC.64 UR6, c[0x0][0x228] ;  /* 0x00008a0000067ab9 */ /* 0x000fe20000000a00 */
[----:B------:R-:W-:-:S02]  /*3600*/  LOP3.LUT R2, R2, 0x70, RZ, 0xc0, !PT ;  /* 0x0000007002027812 */ /* 0x000fc400078ec0ff */
[----:B------:R-:W-:Y:S02]  /*3610*/  LOP3.LUT R23, R0, 0x400, RZ, 0xc0, !PT ;  /* 0x0000040000177812 */ /* 0x000fe400078ec0ff */
[----:B------:R-:W-:Y:S02]  /*3620*/  LOP3.LUT R24, R24, 0xffff, RZ, 0xc0, !PT ;  /* 0x0000ffff18187812 */ /* 0x000fe400078ec0ff */
[----:B------:R-:W-:Y:S02]  /*3630*/  LOP3.LUT R32, R32, 0xffff, RZ, 0xc0, !PT ;  /* 0x0000ffff20207812 */ /* 0x000fe400078ec0ff */
[----:B------:R-:W-:Y:S02]  /*3640*/  LOP3.LUT R29, R28, 0xffff, RZ, 0xc0, !PT ;  /* 0x0000ffff1c1d7812 */ /* 0x000fe400078ec0ff */
[----:B------:R-:W-:Y:S02]  /*3650*/  LOP3.LUT R26, R26, 0xffff, RZ, 0xc0, !PT ;  /* 0x0000ffff1a1a7812 */ /* 0x000fe400078ec0ff */
[----:B------:R-:W-:-:S02]  /*3660*/  LOP3.LUT R34, R34, 0xffff, RZ, 0xc0, !PT ;  /* 0x0000ffff22227812 */ /* 0x000fc400078ec0ff */
[----:B------:R-:W-:Y:S02]  /*3670*/  LOP3.LUT R31, R30, 0xffff, RZ, 0xc0, !PT ;  /* 0x0000ffff1e1f7812 */ /* 0x000fe400078ec0ff */
[----:B------:R-:W-:Y:S02]  /*3680*/  IADD3 R2, R23, UR10, R2 ;  /* 0x0000000a17027c10 */ /* 0x000fe4000fffe002 */
[----:B------:R-:W-:Y:S02]  /*3690*/  LOP3.LUT R21, R21, 0x380, RZ, 0xc0, !PT ;  /* 0x0000038015157812 */ /* 0x000fe400078ec0ff */
[----:B------:R-:W-:Y:S02]  /*36a0*/  PRMT R23, R32, 0x3340, R1 ;  /* 0x0000334020177816 */ /* 0x000fe40000000001 */
[----:B------:R-:W-:Y:S01]  /*36b0*/  PRMT R0, R24, 0x3340, R29 ;  /* 0x0000334018007816 */ /* 0x000fe2000000001d */
[----:B------:R-:W-:Y:S01]  /*36c0*/  IMAD.IADD R28, R21, 0x1, R2 ;  /* 0x00000001151c7824 */ /* 0x000fe200078e0202 */
[----:B------:R-:W-:-:S02]  /*36d0*/  PRMT R27, R34, 0x3340, R1 ;  /* 0x00003340221b7816 */ /* 0x000fc40000000001 */
[----:B------:R-:W-:Y:S02]  /*36e0*/  PRMT R22, R26, 0x3340, R31 ;  /* 0x000033401a167816 */ /* 0x000fe4000000001f */
[----:B------:R-:W-:Y:S02]  /*36f0*/  PRMT R25, R0, 0x5410, R23 ;  /* 0x0000541000197816 */ /* 0x000fe40000000017 */
[----:B------:R-:W-:Y:S02]  /*3700*/  PRMT R27, R22, 0x5410, R27 ;  /* 0x00005410161b7816 */ /* 0x000fe4000000001b */
[----:B------:R-:W-:Y:S02]  /*3710*/  SHF.R.U32.HI R0, RZ, 0x8, R24 ;  /* 0x00000008ff007819 */ /* 0x000fe40000011618 */
[----:B------:R-:W-:Y:S02]  /*3720*/  SHF.R.U32.HI R21, RZ, 0x8, R29 ;  /* 0x00000008ff157819 */ /* 0x000fe4000001161d */
[----:B------:R-:W-:-:S02]  /*3730*/  SHF.R.U32.HI R23, RZ, 0x8, R32 ;  /* 0x00000008ff177819 */ /* 0x000fc40000011620 */
[----:B------:R-:W-:Y:S02]  /*3740*/  SHF.R.U32.HI R2, RZ, 0x8, R26 ;  /* 0x00000008ff027819 */ /* 0x000fe4000001161a */
[----:B------:R-:W-:Y:S02]  /*3750*/  SHF.R.U32.HI R22, RZ, 0x8, R31 ;  /* 0x00000008ff167819 */ /* 0x000fe4000001161f */
[----:B------:R-:W-:Y:S02]  /*3760*/  SHF.R.U32.HI R24, RZ, 0x8, R34 ;  /* 0x00000008ff187819 */ /* 0x000fe40000011622 */
[----:B------:R-:W-:Y:S02]  /*3770*/  LOP3.LUT R21, R21, 0xffff, RZ, 0xc0, !PT ;  /* 0x0000ffff15157812 */ /* 0x000fe400078ec0ff */
[----:B------:R-:W-:Y:S02]  /*3780*/  LOP3.LUT R0, R0, 0xffff, RZ, 0xc0, !PT ;  /* 0x0000ffff00007812 */ /* 0x000fe400078ec0ff */
[----:B------:R-:W-:-:S02]  /*3790*/  LOP3.LUT R23, R23, 0xffff, RZ, 0xc0, !PT ;  /* 0x0000ffff17177812 */ /* 0x000fc400078ec0ff */
[----:B------:R-:W-:Y:S02]  /*37a0*/  LOP3.LUT R22, R22, 0xffff, RZ, 0xc0, !PT ;  /* 0x0000ffff16167812 */ /* 0x000fe400078ec0ff */
[----:B------:R-:W-:Y:S02]  /*37b0*/  LOP3.LUT R29, R2, 0xffff, RZ, 0xc0, !PT ;  /* 0x0000ffff021d7812 */ /* 0x000fe400078ec0ff */
[----:B------:R-:W-:Y:S02]  /*37c0*/  LOP3.LUT R24, R24, 0xffff, RZ, 0xc0, !PT ;  /* 0x0000ffff18187812 */ /* 0x000fe400078ec0ff */
[----:B------:R-:W-:Y:S02]  /*37d0*/  PRMT R0, R0, 0x3340, R21 ;  /* 0x0000334000007816 */ /* 0x000fe40000000015 */
[----:B------:R-:W-:Y:S02]  /*37e0*/  F2FP.SATFINITE.E5M2.F32.PACK_AB_MERGE_C R36, R37, R36, RZ ;  /* 0x000000242524723e */ /* 0x000fe400048060ff */
[----:B------:R-:W-:Y:S01]  /*37f0*/  F2FP.SATFINITE.E5M2.F32.PACK_AB_MERGE_C R38, R39, R38, RZ ;  /* 0x000000262726723e */ /* 0x000fe200048060ff */
[----:B------:R-:W0:Y:S01]  /*3800*/  LDC R37, c[0x0][0x248] ;  /* 0x00009200ff257b82 */ /* 0x000e220000000800 */
[----:B------:R-:W-:-:S02]  /*3810*/  PRMT R23, R23, 0x3340, R4 ;  /* 0x0000334017177816 */ /* 0x000fc40000000004 */
[----:B------:R-:W-:Y:S02]  /*3820*/  PRMT R22, R29, 0x3340, R22 ;  /* 0x000033401d167816 */ /* 0x000fe40000000016 */
[----:B------:R-:W-:Y:S02]  /*3830*/  PRMT R21, R24, 0x3340, R1 ;  /* 0x0000334018157816 */ /* 0x000fe40000000001 */
[----:B------:R-:W-:Y:S02]  /*3840*/  LOP3.LUT R36, R36, 0xffff, RZ, 0xc0, !PT ;  /* 0x0000ffff24247812 */ /* 0x000fe400078ec0ff */
[----:B------:R-:W-:Y:S01]  /*3850*/  PRMT R23, R0, 0x5410, R23 ;  /* 0x0000541000177816 */ /* 0x000fe20000000017 */
[----:B------:R-:W-:Y:S01]  /*3860*/  IMAD R0, R20, UR4, RZ ;  /* 0x0000000414007c24 */ /* 0x000fe2000f8e02ff */
[----:B------:R-:W-:Y:S01]  /*3870*/  LOP3.LUT R38, R38, 0xffff, RZ, 0xc0, !PT ;  /* 0x0000ffff26267812 */ /* 0x000fe200078ec0ff */
[----:B------:R-:W-:Y:S01]  /*3880*/  ULDC.64 UR4, c[0x0][0x220] ;  /* 0x0000880000047ab9 */ /* 0x000fe20000000a00 */
[----:B------:R-:W-:-:S02]  /*3890*/  PRMT R21, R22, 0x5410, R21 ;  /* 0x0000541016157816 */ /* 0x000fc40000000015 */
[--C-:B------:R-:W-:Y:S02]  /*38a0*/  PRMT R32, R25, 0x4210, R36.reuse ;  /* 0x0000421019207816 */ /* 0x100fe40000000024 */
[----:B------:R-:W-:Y:S02]  /*38b0*/  PRMT R33, R23, 0x5210, R36 ;  /* 0x0000521017217816 */ /* 0x000fe40000000024 */
[--C-:B------:R-:W-:Y:S02]  /*38c0*/  PRMT R34, R27, 0x4210, R38.reuse ;  /* 0x000042101b227816 */ /* 0x100fe40000000026 */
[----:B------:R-:W-:Y:S02]  /*38d0*/  PRMT R35, R21, 0x5210, R38 ;  /* 0x0000521015237816 */ /* 0x000fe40000000026 */
[----:B------:R-:W-:Y:S01]  /*38e0*/  LEA R24, R4, UR10, 0x4 ;  /* 0x0000000a04187c11 */ /* 0x000fe2000f8e20ff */
[----:B0-----:R-:W-:Y:S01]  /*38f0*/  IMAD R4, R3, R37, RZ ;  /* 0x0000002503047224 */ /* 0x001fe200078e02ff */
[----:B------:R-:W-:Y:S01]  /*3900*/  IADD3 R31, P1, R0, UR4, RZ ;  /* 0x00000004001f7c10 */ /* 0x000fe2000ff3e0ff */
[----:B------:R0:W-:Y:S01]  /*3910*/  STSM.16.M88.4 [R28], R32 ;  /* 0x000000201c007844 */ /* 0x0001e20000000200 */
[----:B------:R-:W-:Y:S01]  /*3920*/  BAR.SYNC.DEFER_BLOCKING 0x0 ;  /* 0x0000000000007b1d */ /* 0x000fe20000010000 */
[----:B------:R-:W-:-:S04]  /*3930*/  ISETP.GE.AND P0, PT, R20, UR6, PT ;  /* 0x0000000614007c0c */ /* 0x000fc8000bf06270 */
[----:B------:R-:W-:Y:S02]  /*3940*/  ISETP.LT.AND P4, PT, R3, UR7, !P0 ;  /* 0x0000000703007c0c */ /* 0x000fe4000c781270 */
[----:B------:R-:W-:Y:S02]  /*3950*/  ISETP.LT.AND P6, PT, R5, UR7, !P0 ;  /* 0x0000000705007c0c */ /* 0x000fe4000c7c1270 */
[----:B------:R-:W-:Y:S02]  /*3960*/  ISETP.LT.AND P2, PT, R8, UR7, !P0 ;  /* 0x0000000708007c0c */ /* 0x000fe4000c741270 */
[----:B------:R-:W-:Y:S02]  /*3970*/  ISETP.LT.AND P3, PT, R6, UR7, !P0 ;  /* 0x0000000706007c0c */ /* 0x000fe4000c761270 */
[----:B0-----:R-:W-:Y:S01]  /*3980*/  LEA.HI.X.SX32 R33, R0, UR5, 0x1, P1 ;  /* 0x0000000500217c11 */ /* 0x001fe200088f0eff */
[----:B------:R-:W-:Y:S01]  /*3990*/  IMAD R0, R37, 0x2, R4 ;  /* 0x0000000225007824 */ /* 0x000fe200078e0204 */
[----:B------:R-:W-:-:S04]  /*39a0*/  IADD3 R2, P1, R4, R31, RZ ;  /* 0x0000001f04027210 */ /* 0x000fc80007f3e0ff */
[----:B------:R-:W-:Y:S02]  /*39b0*/  LEA.HI.X.SX32 R3, R4, R33, 0x1, P1 ;  /* 0x0000002104037211 */ /* 0x000fe400008f0eff */
[----:B------:R-:W-:Y:S01]  /*39c0*/  ISETP.LT.AND P1, PT, R7, UR7, !P0 ;  /* 0x0000000707007c0c */ /* 0x000fe2000c721270 */
[C---:B------:R-:W-:Y:S01]  /*39d0*/  IMAD R7, R37.reuse, 0x2, R0 ;  /* 0x0000000225077824 */ /* 0x040fe200078e0200 */
[C---:B------:R-:W-:Y:S01]  /*39e0*/  IADD3 R4, P5, R0.reuse, R31, RZ ;  /* 0x0000001f00047210 */ /* 0x040fe20007fbe0ff */
[----:B------:R-:W0:Y:S03]  /*39f0*/  LDS.128 R24, [R24] ;  /* 0x0000000018187984 */ /* 0x000e260000000c00 */
[----:B------:R-:W-:Y:S01]  /*3a00*/  LEA.HI.X.SX32 R5, R0, R33, 0x1, P5 ;  /* 0x0000002100057211 */ /* 0x000fe200028f0eff */
[----:B------:R-:W-:Y:S01]  /*3a10*/  IMAD R0, R37, 0x2, R7 ;  /* 0x0000000225007824 */ /* 0x000fe200078e0207 */
[----:B------:R-:W-:-:S02]  /*3a20*/  ISETP.LT.AND P5, PT, R9, UR7, !P0 ;  /* 0x0000000709007c0c */ /* 0x000fc4000c7a1270 */
[----:B0-----:R-:W-:Y:S02]  /*3a30*/  PRMT R21, R24, 0x7770, RZ ;  /* 0x0000777018157816 */ /* 0x001fe400000000ff */
[----:B------:R-:W-:Y:S02]  /*3a40*/  PRMT R23, R25, 0x7770, RZ ;  /* 0x0000777019177816 */ /* 0x000fe400000000ff */
[----:B------:R-:W-:Y:S01]  /*3a50*/  PRMT R29, R26, 0x7770, RZ ;  /* 0x000077701a1d7816 */ /* 0x000fe200000000ff */
[----:B------:R0:W-:Y:S01]  /*3a60*/  @P4 STG.E.U8 desc[UR16][R2.64], R21 ;  /* 0x0000001502004986 */ /* 0x0001e2000c101110 */
[----:B------:R-:W-:-:S03]  /*3a70*/  IADD3 R6, P4, R7, R31, RZ ;  /* 0x0000001f07067210 */ /* 0x000fc60007f9e0ff */
[----:B------:R1:W-:Y:S01]  /*3a80*/  @P6 STG.E.U8 desc[UR16][R4.64], R23 ;  /* 0x0000001704006986 */ /* 0x0003e2000c101110 */
[C---:B------:R-:W-:Y:S02]  /*3a90*/  IADD3 R8, P6, R0.reuse, R31, RZ ;  /* 0x0000001f00087210 */ /* 0x040fe40007fde0ff */
[-C--:B------:R-:W-:Y:S02]  /*3aa0*/  LEA.HI.X.SX32 R7, R7, R33.reuse, 0x1, P4 ;  /* 0x0000002107077211 */ /* 0x080fe400020f0eff */
[----:B------:R-:W-:Y:S02]  /*3ab0*/  LEA.HI.X.SX32 R9, R0, R33, 0x1, P6 ;  /* 0x0000002100097211 */ /* 0x000fe400030f0eff */
[----:B------:R-:W-:Y:S01]  /*3ac0*/  ISETP.LT.AND P4, PT, R10, UR7, !P0 ;  /* 0x000000070a007c0c */ /* 0x000fe2000c781270 */
[----:B0-----:R-:W-:Y:S01]  /*3ad0*/  IMAD R3, R37, 0x2, R0 ;  /* 0x0000000225037824 */ /* 0x001fe200078e0200 */
[----:B------:R-:W-:Y:S01]  /*3ae0*/  PRMT R21, R27, 0x7770, RZ ;  /* 0x000077701b157816 */ /* 0x000fe200000000ff */
[----:B------:R0:W-:Y:S01]  /*3af0*/  @P3 STG.E.U8 desc[UR16][R6.64], R29 ;  /* 0x0000001d06003986 */ /* 0x0001e2000c101110 */
[----:B------:R-:W-:Y:S01]  /*3b00*/  ISETP.LT.AND P3, PT, R11, UR7, !P0 ;  /* 0x000000070b007c0c */ /* 0x000fe2000c761270 */
[----:B------:R-:W-:Y:S01]  /*3b10*/  IMAD R0, R37, 0x2, R3 ;  /* 0x0000000225007824 */ /* 0x000fe200078e0203 */
[----:B------:R-:W-:Y:S01]  /*3b20*/  IADD3 R2, P6, R3, R31, RZ ;  /* 0x0000001f03027210 */ /* 0x000fe20007fde0ff */
[----:B------:R2:W-:Y:S01]  /*3b30*/  @P1 STG.E.U8 desc[UR16][R8.64], R21 ;  /* 0x0000001508001986 */ /* 0x0005e2000c101110 */
[----:B-1----:R-:W-:Y:S01]  /*3b40*/  PRMT R23, R24, 0x7771, RZ ;  /* 0x0000777118177816 */ /* 0x002fe200000000ff */
[----:B------:R-:W-:Y:S01]  /*3b50*/  IMAD R10, R37, 0x2, R0 ;  /* 0x00000002250a7824 */ /* 0x000fe200078e0200 */
[----:B------:R-:W-:-:S02]  /*3b60*/  LEA.HI.X.SX32 R3, R3, R33, 0x1, P6 ;  /* 0x0000002103037211 */ /* 0x000fc400030f0eff */
[C---:B------:R-:W-:Y:S02]  /*3b70*/  IADD3 R4, P6, R0.reuse, R31, RZ ;  /* 0x0000001f00047210 */ /* 0x040fe40007fde0ff */
[----:B------:R-:W-:Y:S01]  /*3b80*/  PRMT R11, R25, 0x7771, RZ ;  /* 0x00007771190b7816 */ /* 0x000fe200000000ff */
[----:B------:R1:W-:Y:S01]  /*3b90*/  @P2 STG.E.U8 desc[UR16][R2.64], R23 ;  /* 0x0000001702002986 */ /* 0x0003e2000c101110 */
[----:B------:R-:W-:Y:S01]  /*3ba0*/  LEA.HI.X.SX32 R5, R0, R33, 0x1, P6 ;  /* 0x0000002100057211 */ /* 0x000fe200030f0eff */
[----:B------:R-:W-:Y:S01]  /*3bb0*/  IMAD R0, R37, 0x2, R10 ;  /* 0x0000000225007824 */ /* 0x000fe200078e020a */
[----:B0-----:R-:W-:Y:S02]  /*3bc0*/  IADD3 R6, P6, R10, R31, RZ ;  /* 0x0000001f0a067210 */ /* 0x001fe40007fde0ff */
[----:B------:R-:W-:Y:S01]  /*3bd0*/  ISETP.LT.AND P1, PT, R12, UR7, !P0 ;  /* 0x000000070c007c0c */ /* 0x000fe2000c721270 */
[----:B------:R0:W-:Y:S01]  /*3be0*/  @P5 STG.E.U8 desc[UR16][R4.64], R11 ;  /* 0x0000000b04005986 */ /* 0x0001e2000c101110 */
[----:B------:R-:W-:-:S02]  /*3bf0*/  LEA.HI.X.SX32 R7, R10, R33, 0x1, P6 ;  /* 0x000000210a077211 */ /* 0x000fc400030f0eff */
[----:B--2---:R-:W-:Y:S02]  /*3c00*/  IADD3 R8, P6, R0, R31, RZ ;  /* 0x0000001f00087210 */ /* 0x004fe40007fde0ff */
[----:B------:R-:W-:Y:S01]  /*3c10*/  PRMT R21, R26, 0x7771, RZ ;  /* 0x000077711a157816 */ /* 0x000fe200000000ff */
[----:B-1----:R-:W-:Y:S01]  /*3c20*/  IMAD R3, R37, 0x2, R0 ;  /* 0x0000000225037824 */ /* 0x002fe200078e0200 */
[----:B------:R-:W-:Y:S02]  /*3c30*/  LEA.HI.X.SX32 R9, R0, R33, 0x1, P6 ;  /* 0x0000002100097211 */ /* 0x000fe400030f0eff */
[----:B------:R-:W-:Y:S01]  /*3c40*/  ISETP.LT.AND P2, PT, R13, UR7, !P0 ;  /* 0x000000070d007c0c */ /* 0x000fe2000c741270 */
[----:B------:R-:W-:Y:S01]  /*3c50*/  IMAD R0, R37, 0x2, R3 ;  /* 0x0000000225007824 */ /* 0x000fe200078e0203 */
[----:B------:R-:W-:Y:S01]  /*3c60*/  IADD3 R2, P6, R3, R31, RZ ;  /* 0x0000001f03027210 */ /* 0x000fe20007fde0ff */
[----:B------:R1:W-:Y:S01]  /*3c70*/  @P4 STG.E.U8 desc[UR16][R6.64], R21 ;  /* 0x0000001506004986 */ /* 0x0003e2000c101110 */
[----:B------:R-:W-:Y:S01]  /*3c80*/  PRMT R13, R27, 0x7771, RZ ;  /* 0x000077711b0d7816 */ /* 0x000fe200000000ff */
[----:B0-----:R-:W-:Y:S01]  /*3c90*/  IMAD R11, R37, 0x2, R0 ;  /* 0x00000002250b7824 */ /* 0x001fe200078e0200 */
[----:B------:R-:W-:-:S02]  /*3ca0*/  LEA.HI.X.SX32 R3, R3, R33, 0x1, P6 ;  /* 0x0000002103037211 */ /* 0x000fc400030f0eff */
[C---:B------:R-:W-:Y:S01]  /*3cb0*/  IADD3 R4, P6, R0.reuse, R31, RZ ;  /* 0x0000001f00047210 */ /* 0x040fe20007fde0ff */
[----:B------:R0:W-:Y:S01]  /*3cc0*/  @P3 STG.E.U8 desc[UR16][R8.64], R13 ;  /* 0x0000000d08003986 */ /* 0x0001e2000c101110 */
[----:B------:R-:W-:Y:S02]  /*3cd0*/  ISETP.LT.AND P4, PT, R15, UR7, !P0 ;  /* 0x000000070f007c0c */ /* 0x000fe4000c781270 */
[----:B------:R-:W-:Y:S01]  /*3ce0*/  LEA.HI.X.SX32 R5, R0, R33, 0x1, P6 ;  /* 0x0000002100057211 */ /* 0x000fe200030f0eff */
[----:B------:R-:W-:Y:S01]  /*3cf0*/  IMAD R0, R37, 0x2, R11 ;  /* 0x0000000225007824 */ /* 0x000fe200078e020b */
[----:B------:R-:W-:Y:S02]  /*3d00*/  PRMT R15, R25, 0x7772, RZ ;  /* 0x00007772190f7816 */ /* 0x000fe400000000ff */
[----:B-1----:R-:W-:Y:S01]  /*3d10*/  PRMT R21, R24, 0x7772, RZ ;  /* 0x0000777218157816 */ /* 0x002fe200000000ff */
[----:B------:R-:W-:Y:S01]  /*3d20*/  IMAD R12, R37, 0x2, R0 ;  /* 0x00000002250c7824 */ /* 0x000fe200078e0200 */
[----:B------:R-:W-:-:S02]  /*3d30*/  ISETP.LT.AND P5, PT, R14, UR7, !P0 ;  /* 0x000000070e007c0c */ /* 0x000fc4000c7a1270 */
[----:B------:R-:W-:Y:S01]  /*3d40*/  ISETP.LT.AND P3, PT, R16, UR7, !P0 ;  /* 0x0000000710007c0c */ /* 0x000fe2000c761270 */
[----:B0-----:R-:W-:Y:S01]  /*3d50*/  IMAD R13, R37, 0x2, R12 ;  /* 0x00000002250d7824 */ /* 0x001fe200078e020c */
[----:B------:R-:W-:Y:S01]  /*3d60*/  @P1 STG.E.U8 desc[UR16][R2.64], R21 ;  /* 0x0000001502001986 */ /* 0x000fe2000c101110 */
[-C--:B------:R-:W-:Y:S02]  /*3d70*/  IADD3 R6, P1, R11, R31.reuse, RZ ;  /* 0x0000001f0b067210 */ /* 0x080fe40007f3e0ff */
[----:B------:R-:W-:Y:S01]  /*3d80*/  IMAD R14, R37, 0x2, R13 ;  /* 0x00000002250e7824 */ /* 0x000fe200078e020d */
[----:B------:R0:W-:Y:S01]  /*3d90*/  @P2 STG.E.U8 desc[UR16][R4.64], R15 ;  /* 0x0000000f04002986 */ /* 0x0001e2000c101110 */
[----:B------:R-:W-:Y:S02]  /*3da0*/  IADD3 R8, P2, R0, R31, RZ ;  /* 0x0000001f00087210 */ /* 0x000fe40007f5e0ff */
[----:B------:R-:W-:Y:S02]  /*3db0*/  LEA.HI.X.SX32 R7, R11, R33, 0x1, P1 ;  /* 0x000000210b077211 */ /* 0x000fe400008f0eff */
[----:B------:R-:W-:-:S02]  /*3dc0*/  IADD3 R10, P6, R12, R31, RZ ;  /* 0x0000001f0c0a7210 */ /* 0x000fc40007fde0ff */
[-C--:B------:R-:W-:Y:S01]  /*3dd0*/  LEA.HI.X.SX32 R9, R0, R33.reuse, 0x1, P2 ;  /* 0x0000002100097211 */ /* 0x080fe200010f0eff */
[----:B------:R-:W-:Y:S01]  /*3de0*/  IMAD R0, R37, 0x2, R14 ;  /* 0x0000000225007824 */ /* 0x000fe200078e020e */
[----:B------:R-:W-:Y:S02]  /*3df0*/  ISETP.LT.AND P2, PT, R17, UR7, !P0 ;  /* 0x0000000711007c0c */ /* 0x000fe4000c741270 */
[----:B------:R-:W-:Y:S02]  /*3e00*/  LEA.HI.X.SX32 R11, R12, R33, 0x1, P6 ;  /* 0x000000210c0b7211 */ /* 0x000fe400030f0eff */
[CC--:B0-----:R-:W-:Y:S02]  /*3e10*/  IADD3 R4, P1, R14.reuse, R31.reuse, RZ ;  /* 0x0000001f0e047210 */ /* 0x0c1fe40007f3e0ff */
[----:B------:R-:W-:Y:S02]  /*3e20*/  IADD3 R2, P6, R13, R31, RZ ;  /* 0x0000001f0d027210 */ /* 0x000fe40007fde0ff */
[----:B------:R-:W-:-:S02]  /*3e30*/  LEA.HI.X.SX32 R5, R14, R33, 0x1, P1 ;  /* 0x000000210e057211 */ /* 0x000fc400008f0eff */
[----:B------:R-:W-:Y:S02]  /*3e40*/  ISETP.LT.AND P1, PT, R18, UR7, !P0 ;  /* 0x0000000712007c0c */ /* 0x000fe4000c721270 */
[----:B------:R-:W-:Y:S02]  /*3e50*/  ISETP.LT.AND P0, PT, R19, UR7, !P0 ;  /* 0x0000000713007c0c */ /* 0x000fe4000c701270 */
[----:B------:R-:W-:Y:S02]  /*3e60*/  PRMT R21, R26, 0x7772, RZ ;  /* 0x000077721a157816 */ /* 0x000fe400000000ff */
[----:B------:R-:W-:Y:S02]  /*3e70*/  PRMT R19, R27, 0x7772, RZ ;  /* 0x000077721b137816 */ /* 0x000fe400000000ff */
[----:B------:R-:W-:Y:S01]  /*3e80*/  PRMT R17, R24, 0x7773, RZ ;  /* 0x0000777318117816 */ /* 0x000fe200000000ff */
[----:B------:R0:W-:Y:S01]  /*3e90*/  @P5 STG.E.U8 desc[UR16][R6.64], R21 ;  /* 0x0000001506005986 */ /* 0x0001e2000c101110 */
[----:B------:R-:W-:-:S02]  /*3ea0*/  LEA.HI.X.SX32 R3, R13, R33, 0x1, P6 ;  /* 0x000000210d037211 */ /* 0x000fc400030f0eff */
[----:B------:R-:W-:Y:S01]  /*3eb0*/  PRMT R25, R25, 0x7773, RZ ;  /* 0x0000777319197816 */ /* 0x000fe200000000ff */
[----:B------:R0:W-:Y:S01]  /*3ec0*/  @P4 STG.E.U8 desc[UR16][R8.64], R19 ;  /* 0x0000001308004986 */ /* 0x0001e2000c101110 */
[----:B------:R-:W-:Y:S02]  /*3ed0*/  PRMT R15, R26, 0x7773, RZ ;  /* 0x000077731a0f7816 */ /* 0x000fe400000000ff */
[C---:B------:R-:W-:Y:S01]  /*3ee0*/  IADD3 R12, P6, R0.reuse, R31, RZ ;  /* 0x0000001f000c7210 */ /* 0x040fe20007fde0ff */
[----:B------:R0:W-:Y:S01]  /*3ef0*/  @P3 STG.E.U8 desc[UR16][R10.64], R17 ;  /* 0x000000110a003986 */ /* 0x0001e2000c101110 */
[----:B------:R-:W-:Y:S02]  /*3f00*/  PRMT R27, R27, 0x7773, RZ ;  /* 0x000077731b1b7816 */ /* 0x000fe400000000ff */
[----:B------:R-:W-:Y:S01]  /*3f10*/  LEA.HI.X.SX32 R13, R0, R33, 0x1, P6 ;  /* 0x00000021000d7211 */ /* 0x000fe200030f0eff */
[----:B------:R0:W-:Y:S04]  /*3f20*/  @P2 STG.E.U8 desc[UR16][R2.64], R25 ;  /* 0x0000001902002986 */ /* 0x0001e8000c101110 */
[----:B------:R0:W-:Y:S01]  /*3f30*/  @P1 STG.E.U8 desc[UR16][R4.64], R15 ;  /* 0x0000000f04001986 */ /* 0x0001e2000c101110 */
[----:B------:R-:W-:Y:S05]  /*3f40*/  @!P0 EXIT ;  /* 0x000000000000894d */ /* 0x000fea0003800000 */
[----:B------:R-:W-:Y:S01]  /*3f50*/  STG.E.U8 desc[UR16][R12.64], R27 ;  /* 0x0000001b0c007986 */ /* 0x000fe2000c101110 */
[----:B------:R-:W-:Y:S05]  /*3f60*/  EXIT ;  /* 0x000000000000794d */ /* 0x000fea0003800000 */
.L_x_3:
[----:B------:R-:W-:-:S00]  /*3f70*/  BRA `(.L_x_3) ;  /* 0xfffffffc00fc7947 */ /* 0x000fc0000383ffff */
[----:B------:R-:W-:-:S00]  /*3f80*/  NOP ;  /* 0x0000000000007918 */ /* 0x000fc00000000000 */
[----:B------:R-:W-:-:S00]  /*3f90*/  NOP ;  /* 0x0000000000007918 */ /* 0x000fc00000000000 */
[----:B------:R-:W-:-:S00]  /*3fa0*/  NOP ;  /* 0x0000000000007918 */ /* 0x000fc00000000000 */
[----:B------:R-:W-:-:S00]  /*3fb0*/  NOP ;  /* 0x0000000000007918 */ /* 0x000fc00000000000 */
[----:B------:R-:W-:-:S00]  /*3fc0*/  NOP ;  /* 0x0000000000007918 */ /* 0x000fc00000000000 */
[----:B------:R-:W-:-:S00]  /*3fd0*/  NOP ;  /* 0x0000000000007918 */ /* 0x000fc00000000000 */
[----:B------:R-:W-:-:S00]  /*3fe0*/  NOP ;  /* 0x0000000000007918 */ /* 0x000fc00000000000 */
[----:B------:R-:W-:-:S00]  /*3ff0*/  NOP ;  /* 0x0000000000007918 */ /* 0x000fc00000000000 */
.L_x_4:


//--------------------- .nv.shared.matmul_kernel  --------------------------
	.section	.nv.shared.matmul_kernel,"aw",@nobits
	.sectionflags	@""
	.align	16
	.zero		1024


//--------------------- .nv.shared.reserved.0     --------------------------
	.section	.nv.shared.reserved.0,"aw",@nobits
	.weak		__nv_reservedSMEM_offset_0_alias
	.size		__nv_reservedSMEM_offset_0_alias, 0, 0
	.other		__nv_reservedSMEM_offset_0_alias,@"STO_CUDA_RESERVED_SHARED STV_DEFAULT"
__nv_reservedSMEM_offset_0_alias:
	.zero		0


//--------------------- .nv.constant0.matmul_kernel --------------------------
	.section	.nv.constant0.matmul_kernel,"a",@progbits
	.sectionflags	@""
	.align	4
.nv.constant0.matmul_kernel:
	.zero		608


//--------------------- SYMBOLS --------------------------

	.type		.nv.reservedSmem.offset0,@object
	.size		.nv.reservedSmem.offset0,0x4
